	.target	sm_90

	.elftype	@"ET_EXEC"


//--------------------- .note.nv.tkinfo           --------------------------
	.section	.note.nv.tkinfo,"",@"SHT_NOTE"
	.sectionflags	@"SHF_NOTE_NV_TKINFO"
	.tkinfo
        /*0018*/ 	.word	0x00000002
        /*0030*/ 	.string	""
        /*0030*/ 	.string	"ptxas"
        /*0030*/ 	.string	"Cuda compilation tools, release 13.0, V13.0.88"
        /*0030*/ 	.string	"Build cuda_13.0.r13.0/compiler.36424714_0"
        /*0030*/ 	.string	"-arch sm_90 -m 64 "



//--------------------- .note.nv.cuinfo           --------------------------
	.section	.note.nv.cuinfo,"",@"SHT_NOTE"
	.sectionflags	@"SHF_NOTE_NV_CUINFO"
        /*0018*/ 	.short	0x0002
        /*001a*/ 	.short	0x005a
        /*001c*/ 	.short	0x0082
	.zero		2


//--------------------- .nv.info                  --------------------------
	.section	.nv.info,"",@"SHT_CUDA_INFO"
	.align	4


	//----- nvinfo : EIATTR_REGCOUNT
	.align		4
        /*0000*/ 	.byte	0x04, 0x2f
        /*0002*/ 	.short	(.L_29 - .L_28)
	.align		4
.L_28:
        /*0004*/ 	.word	index@(_Z14shuffle_kernelPjiiiiiiii)
        /*0008*/ 	.word	0x0000001e


	//----- nvinfo : EIATTR_FRAME_SIZE
	.align		4
.L_29:
        /*000c*/ 	.byte	0x04, 0x11
        /*000e*/ 	.short	(.L_31 - .L_30)
	.align		4
.L_30:
        /*0010*/ 	.word	index@(_Z14shuffle_kernelPjiiiiiiii)
        /*0014*/ 	.word	0x00000000


	//----- nvinfo : EIATTR_REGCOUNT
	.align		4
.L_31:
        /*0018*/ 	.byte	0x04, 0x2f
        /*001a*/ 	.short	(.L_33 - .L_32)
	.align		4
.L_32:
        /*001c*/ 	.word	index@(_Z23reconstruct_gptq_kernelPKjPKtS0_PK6__halfiiiiPS3_i)
        /*0020*/ 	.word	0x00000038


	//----- nvinfo : EIATTR_FRAME_SIZE
	.align		4
.L_33:
        /*0024*/ 	.byte	0x04, 0x11
        /*0026*/ 	.short	(.L_35 - .L_34)
	.align		4
.L_34:
        /*0028*/ 	.word	index@(_Z23reconstruct_gptq_kernelPKjPKtS0_PK6__halfiiiiPS3_i)
        /*002c*/ 	.word	0x00000000


	//----- nvinfo : EIATTR_REGCOUNT
	.align		4
.L_35:
        /*0030*/ 	.byte	0x04, 0x2f
        /*0032*/ 	.short	(.L_37 - .L_36)
	.align		4
.L_36:
        /*0034*/ 	.word	index@(_Z18reconstruct_kernelPKjPKtS0_PK6__halfS2_iiiPS3_iiiiii)
        /*0038*/ 	.word	0x00000022


	//----- nvinfo : EIATTR_FRAME_SIZE
	.align		4
.L_37:
        /*003c*/ 	.byte	0x04, 0x11
        /*003e*/ 	.short	(.L_39 - .L_38)
	.align		4
.L_38:
        /*0040*/ 	.word	index@(_Z18reconstruct_kernelPKjPKtS0_PK6__halfS2_iiiPS3_iiiiii)
        /*0044*/ 	.word	0x00000000


	//----- nvinfo : EIATTR_REGCOUNT
	.align		4
.L_39:
        /*0048*/ 	.byte	0x04, 0x2f
        /*004a*/ 	.short	(.L_41 - .L_40)
	.align		4
.L_40:
        /*004c*/ 	.word	index@(_Z22make_sequential_kernelPKjPjPKtii)
        /*0050*/ 	.word	0x0000001e


	//----- nvinfo : EIATTR_FRAME_SIZE
	.align		4
.L_41:
        /*0054*/ 	.byte	0x04, 0x11
        /*0056*/ 	.short	(.L_43 - .L_42)
	.align		4
.L_42:
        /*0058*/ 	.word	index@(_Z22make_sequential_kernelPKjPjPKtii)
        /*005c*/ 	.word	0x00000000


	//----- nvinfo : EIATTR_MIN_STACK_SIZE
	.align		4
.L_43:
        /*0060*/ 	.byte	0x04, 0x12
        /*0062*/ 	.short	(.L_45 - .L_44)
	.align		4
.L_44:
        /*0064*/ 	.word	index@(_Z22make_sequential_kernelPKjPjPKtii)
        /*0068*/ 	.word	0x00000000


	//----- nvinfo : EIATTR_MIN_STACK_SIZE
	.align		4
.L_45:
        /*006c*/ 	.byte	0x04, 0x12
        /*006e*/ 	.short	(.L_47 - .L_46)
	.align		4
.L_46:
        /*0070*/ 	.word	index@(_Z18reconstruct_kernelPKjPKtS0_PK6__halfS2_iiiPS3_iiiiii)
        /*0074*/ 	.word	0x00000000


	//----- nvinfo : EIATTR_MIN_STACK_SIZE
	.align		4
.L_47:
        /*0078*/ 	.byte	0x04, 0x12
        /*007a*/ 	.short	(.L_49 - .L_48)
	.align		4
.L_48:
        /*007c*/ 	.word	index@(_Z23reconstruct_gptq_kernelPKjPKtS0_PK6__halfiiiiPS3_i)
        /*0080*/ 	.word	0x00000000


	//----- nvinfo : EIATTR_MIN_STACK_SIZE
	.align		4
.L_49:
        /*0084*/ 	.byte	0x04, 0x12
        /*0086*/ 	.short	(.L_51 - .L_50)
	.align		4
.L_50:
        /*0088*/ 	.word	index@(_Z14shuffle_kernelPjiiiiiiii)
        /*008c*/ 	.word	0x00000000
.L_51:


//--------------------- .nv.compat                --------------------------
	.section	.nv.compat,"",@"SHT_CUDA_COMPAT_INFO"
	.align	4
        /*0000*/ 	.byte	0x02, 0x09, 0x00, 0x00, 0x02, 0x02, 0x01, 0x00, 0x02, 0x05, 0x05, 0x00, 0x03, 0x07, 0x01, 0x01
        /*0010*/ 	.byte	0x02, 0x03, 0x00, 0x00, 0x02, 0x06, 0x01, 0x00, 0x04, 0x0b, 0x08, 0x00, 0x00, 0x00, 0x00, 0x00
        /*0020*/ 	.byte	0x00, 0x00, 0x00, 0x00


//--------------------- .nv.info._Z22make_sequential_kernelPKjPjPKtii --------------------------
	.section	.nv.info._Z22make_sequential_kernelPKjPjPKtii,"",@"SHT_CUDA_INFO"
	.sectionflags	@""
	.align	4


	//----- nvinfo : EIATTR_CUDA_API_VERSION
	.align		4
        /*0000*/ 	.byte	0x04, 0x37
        /*0002*/ 	.short	(.L_53 - .L_52)
.L_52:
        /*0004*/ 	.word	0x00000082


	//----- nvinfo : EIATTR_KPARAM_INFO
	.align		4
.L_53:
        /*0008*/ 	.byte	0x04, 0x17
        /*000a*/ 	.short	(.L_55 - .L_54)
.L_54:
        /*000c*/ 	.word	0x00000000
        /*0010*/ 	.short	0x0004
        /*0012*/ 	.short	0x001c
        /*0014*/ 	.byte	0x00, 0xf0, 0x11, 0x00


	//----- nvinfo : EIATTR_KPARAM_INFO
	.align		4
.L_55:
        /*0018*/ 	.byte	0x04, 0x17
        /*001a*/ 	.short	(.L_57 - .L_56)
.L_56:
        /*001c*/ 	.word	0x00000000
        /*0020*/ 	.short	0x0003
        /*0022*/ 	.short	0x0018
        /*0024*/ 	.byte	0x00, 0xf0, 0x11, 0x00


	//----- nvinfo : EIATTR_KPARAM_INFO
	.align		4
.L_57:
        /*0028*/ 	.byte	0x04, 0x17
        /*002a*/ 	.short	(.L_59 - .L_58)
.L_58:
        /*002c*/ 	.word	0x00000000
        /*0030*/ 	.short	0x0002
        /*0032*/ 	.short	0x0010
        /*0034*/ 	.byte	0x00, 0xf0, 0x21, 0x00


	//----- nvinfo : EIATTR_KPARAM_INFO
	.align		4
.L_59:
        /*0038*/ 	.byte	0x04, 0x17
        /*003a*/ 	.short	(.L_61 - .L_60)
.L_60:
        /*003c*/ 	.word	0x00000000
        /*0040*/ 	.short	0x0001
        /*0042*/ 	.short	0x0008
        /*0044*/ 	.byte	0x00, 0xf0, 0x21, 0x00


	//----- nvinfo : EIATTR_KPARAM_INFO
	.align		4
.L_61:
        /*0048*/ 	.byte	0x04, 0x17
        /*004a*/ 	.short	(.L_63 - .L_62)
.L_62:
        /*004c*/ 	.word	0x00000000
        /*0050*/ 	.short	0x0000
        /*0052*/ 	.short	0x0000
        /*0054*/ 	.byte	0x00, 0xf0, 0x21, 0x00


	//----- nvinfo : EIATTR_SPARSE_MMA_MASK
	.align		4
.L_63:
        /*0058*/ 	.byte	0x03, 0x50
        /*005a*/ 	.short	0x0000


	//----- nvinfo : EIATTR_MAXREG_COUNT
	.align		4
        /*005c*/ 	.byte	0x03, 0x1b
        /*005e*/ 	.short	0x00ff


	//----- nvinfo : EIATTR_MERCURY_ISA_VERSION
	.align		4
        /*0060*/ 	.byte	0x03, 0x5f
        /*0062*/ 	.short	0x0101


	//----- nvinfo : EIATTR_EXIT_INSTR_OFFSETS
	.align		4
        /*0064*/ 	.byte	0x04, 0x1c
        /*0066*/ 	.short	(.L_65 - .L_64)


	//   ....[0]....
.L_64:
        /*0068*/ 	.word	0x00000070


	//   ....[1]....
        /*006c*/ 	.word	0x00000780


	//----- nvinfo : EIATTR_CBANK_PARAM_SIZE
	.align		4
.L_65:
        /*0070*/ 	.byte	0x03, 0x19
        /*0072*/ 	.short	0x0020


	//----- nvinfo : EIATTR_PARAM_CBANK
	.align		4
        /*0074*/ 	.byte	0x04, 0x0a
        /*0076*/ 	.short	(.L_67 - .L_66)
	.align		4
.L_66:
        /*0078*/ 	.word	index@(.nv.constant0._Z22make_sequential_kernelPKjPjPKtii)
        /*007c*/ 	.short	0x0210
        /*007e*/ 	.short	0x0020


	//----- nvinfo : EIATTR_SW_WAR
	.align		4
.L_67:
        /*0080*/ 	.byte	0x04, 0x36
        /*0082*/ 	.short	(.L_69 - .L_68)
.L_68:
        /*0084*/ 	.word	0x00000008
.L_69:


//--------------------- .nv.info._Z18reconstruct_kernelPKjPKtS0_PK6__halfS2_iiiPS3_iiiiii --------------------------
	.section	.nv.info._Z18reconstruct_kernelPKjPKtS0_PK6__halfS2_iiiPS3_iiiiii,"",@"SHT_CUDA_INFO"
	.sectionflags	@""
	.align	4


	//----- nvinfo : EIATTR_CUDA_API_VERSION
	.align		4
        /*0000*/ 	.byte	0x04, 0x37
        /*0002*/ 	.short	(.L_71 - .L_70)
.L_70:
        /*0004*/ 	.word	0x00000082


	//----- nvinfo : EIATTR_KPARAM_INFO
	.align		4
.L_71:
        /*0008*/ 	.byte	0x04, 0x17
        /*000a*/ 	.short	(.L_73 - .L_72)
.L_72:
        /*000c*/ 	.word	0x00000000
        /*0010*/ 	.short	0x000e
        /*0012*/ 	.short	0x0054
        /*0014*/ 	.byte	0x00, 0xf0, 0x11, 0x00


	//----- nvinfo : EIATTR_KPARAM_INFO
	.align		4
.L_73:
        /*0018*/ 	.byte	0x04, 0x17
        /*001a*/ 	.short	(.L_75 - .L_74)
.L_74:
        /*001c*/ 	.word	0x00000000
        /*0020*/ 	.short	0x000d
        /*0022*/ 	.short	0x0050
        /*0024*/ 	.byte	0x00, 0xf0, 0x11, 0x00


	//----- nvinfo : EIATTR_KPARAM_INFO
	.align		4
.L_75:
        /*0028*/ 	.byte	0x04, 0x17
        /*002a*/ 	.short	(.L_77 - .L_76)
.L_76:
        /*002c*/ 	.word	0x00000000
        /*0030*/ 	.short	0x000c
        /*0032*/ 	.short	0x004c
        /*0034*/ 	.byte	0x00, 0xf0, 0x11, 0x00


	//----- nvinfo : EIATTR_KPARAM_INFO
	.align		4
.L_77:
        /*0038*/ 	.byte	0x04, 0x17
        /*003a*/ 	.short	(.L_79 - .L_78)
.L_78:
        /*003c*/ 	.word	0x00000000
        /*0040*/ 	.short	0x000b
        /*0042*/ 	.short	0x0048
        /*0044*/ 	.byte	0x00, 0xf0, 0x11, 0x00


	//----- nvinfo : EIATTR_KPARAM_INFO
	.align		4
.L_79:
        /*0048*/ 	.byte	0x04, 0x17
        /*004a*/ 	.short	(.L_81 - .L_80)
.L_80:
        /*004c*/ 	.word	0x00000000
        /*0050*/ 	.short	0x000a
        /*0052*/ 	.short	0x0044
        /*0054*/ 	.byte	0x00, 0xf0, 0x11, 0x00


	//----- nvinfo : EIATTR_KPARAM_INFO
	.align		4
.L_81:
        /*0058*/ 	.byte	0x04, 0x17
        /*005a*/ 	.short	(.L_83 - .L_82)
.L_82:
        /*005c*/ 	.word	0x00000000
        /*0060*/ 	.short	0x0009
        /*0062*/ 	.short	0x0040
        /*0064*/ 	.byte	0x00, 0xf0, 0x11, 0x00


	//----- nvinfo : EIATTR_KPARAM_INFO
	.align		4
.L_83:
        /*0068*/ 	.byte	0x04, 0x17
        /*006a*/ 	.short	(.L_85 - .L_84)
.L_84:
        /*006c*/ 	.word	0x00000000
        /*0070*/ 	.short	0x0008
        /*0072*/ 	.short	0x0038
        /*0074*/ 	.byte	0x00, 0xf0, 0x21, 0x00


	//----- nvinfo : EIATTR_KPARAM_INFO
	.align		4
.L_85:
        /*0078*/ 	.byte	0x04, 0x17
        /*007a*/ 	.short	(.L_87 - .L_86)
.L_86:
        /*007c*/ 	.word	0x00000000
        /*0080*/ 	.short	0x0007
        /*0082*/ 	.short	0x0030
        /*0084*/ 	.byte	0x00, 0xf0, 0x11, 0x00


	//----- nvinfo : EIATTR_KPARAM_INFO
	.align		4
.L_87:
        /*0088*/ 	.byte	0x04, 0x17
        /*008a*/ 	.short	(.L_89 - .L_88)
.L_88:
        /*008c*/ 	.word	0x00000000
        /*0090*/ 	.short	0x0006
        /*0092*/ 	.short	0x002c
        /*0094*/ 	.byte	0x00, 0xf0, 0x11, 0x00


	//----- nvinfo : EIATTR_KPARAM_INFO
	.align		4
.L_89:
        /*0098*/ 	.byte	0x04, 0x17
        /*009a*/ 	.short	(.L_91 - .L_90)
.L_90:
        /*009c*/ 	.word	0x00000000
        /*00a0*/ 	.short	0x0005
        /*00a2*/ 	.short	0x0028
        /*00a4*/ 	.byte	0x00, 0xf0, 0x11, 0x00


	//----- nvinfo : EIATTR_KPARAM_INFO
	.align		4
.L_91:
        /*00a8*/ 	.byte	0x04, 0x17
        /*00aa*/ 	.short	(.L_93 - .L_92)
.L_92:
        /*00ac*/ 	.word	0x00000000
        /*00b0*/ 	.short	0x0004
        /*00b2*/ 	.short	0x0020
        /*00b4*/ 	.byte	0x00, 0xf0, 0x21, 0x00


	//----- nvinfo : EIATTR_KPARAM_INFO
	.align		4
.L_93:
        /*00b8*/ 	.byte	0x04, 0x17
        /*00ba*/ 	.short	(.L_95 - .L_94)
.L_94:
        /*00bc*/ 	.word	0x00000000
        /*00c0*/ 	.short	0x0003
        /*00c2*/ 	.short	0x0018
        /*00c4*/ 	.byte	0x00, 0xf0, 0x21, 0x00


	//----- nvinfo : EIATTR_KPARAM_INFO
	.align		4
.L_95:
        /*00c8*/ 	.byte	0x04, 0x17
        /*00ca*/ 	.short	(.L_97 - .L_96)
.L_96:
        /*00cc*/ 	.word	0x00000000
        /*00d0*/ 	.short	0x0002
        /*00d2*/ 	.short	0x0010
        /*00d4*/ 	.byte	0x00, 0xf0, 0x21, 0x00


	//----- nvinfo : EIATTR_KPARAM_INFO
	.align		4
.L_97:
        /*00d8*/ 	.byte	0x04, 0x17
        /*00da*/ 	.short	(.L_99 - .L_98)
.L_98:
        /*00dc*/ 	.word	0x00000000
        /*00e0*/ 	.short	0x0001
        /*00e2*/ 	.short	0x0008
        /*00e4*/ 	.byte	0x00, 0xf0, 0x21, 0x00


	//----- nvinfo : EIATTR_KPARAM_INFO
	.align		4
.L_99:
        /*00e8*/ 	.byte	0x04, 0x17
        /*00ea*/ 	.short	(.L_101 - .L_100)
.L_100:
        /*00ec*/ 	.word	0x00000000
        /*00f0*/ 	.short	0x0000
        /*00f2*/ 	.short	0x0000
        /*00f4*/ 	.byte	0x00, 0xf0, 0x21, 0x00


	//----- nvinfo : EIATTR_SPARSE_MMA_MASK
	.align		4
.L_101:
        /*00f8*/ 	.byte	0x03, 0x50
        /*00fa*/ 	.short	0x0000


	//----- nvinfo : EIATTR_MAXREG_COUNT
	.align		4
        /*00fc*/ 	.byte	0x03, 0x1b
        /*00fe*/ 	.short	0x00ff


	//----- nvinfo : EIATTR_NUM_BARRIERS
	.align		4
        /*0100*/ 	.byte	0x02, 0x4c
        /*0102*/ 	.byte	0x01
	.zero		1


	//----- nvinfo : EIATTR_MERCURY_ISA_VERSION
	.align		4
        /*0104*/ 	.byte	0x03, 0x5f
        /*0106*/ 	.short	0x0101


	//----- nvinfo : EIATTR_EXIT_INSTR_OFFSETS
	.align		4
        /*0108*/ 	.byte	0x04, 0x1c
        /*010a*/ 	.short	(.L_103 - .L_102)


	//   ....[0]....
.L_102:
        /*010c*/ 	.word	0x00000150


	//   ....[1]....
        /*0110*/ 	.word	0x000051c0


	//   ....[2]....
        /*0114*/ 	.word	0x00005b90


	//   ....[3]....
        /*0118*/ 	.word	0x00005bd0


	//----- nvinfo : EIATTR_CBANK_PARAM_SIZE
	.align		4
.L_103:
        /*011c*/ 	.byte	0x03, 0x19
        /*011e*/ 	.short	0x0058


	//----- nvinfo : EIATTR_PARAM_CBANK
	.align		4
        /*0120*/ 	.byte	0x04, 0x0a
        /*0122*/ 	.short	(.L_105 - .L_104)
	.align		4
.L_104:
        /*0124*/ 	.word	index@(.nv.constant0._Z18reconstruct_kernelPKjPKtS0_PK6__halfS2_iiiPS3_iiiiii)
        /*0128*/ 	.short	0x0210
        /*012a*/ 	.short	0x0058


	//----- nvinfo : EIATTR_SW_WAR
	.align		4
.L_105:
        /*012c*/ 	.byte	0x04, 0x36
        /*012e*/ 	.short	(.L_107 - .L_106)
.L_106:
        /*0130*/ 	.word	0x00000008
.L_107:


//--------------------- .nv.info._Z23reconstruct_gptq_kernelPKjPKtS0_PK6__halfiiiiPS3_i --------------------------
	.section	.nv.info._Z23reconstruct_gptq_kernelPKjPKtS0_PK6__halfiiiiPS3_i,"",@"SHT_CUDA_INFO"
	.sectionflags	@""
	.align	4


	//----- nvinfo : EIATTR_CUDA_API_VERSION
	.align		4
        /*0000*/ 	.byte	0x04, 0x37
        /*0002*/ 	.short	(.L_109 - .L_108)
.L_108:
        /*0004*/ 	.word	0x00000082


	//----- nvinfo : EIATTR_KPARAM_INFO
	.align		4
.L_109:
        /*0008*/ 	.byte	0x04, 0x17
        /*000a*/ 	.short	(.L_111 - .L_110)
.L_110:
        /*000c*/ 	.word	0x00000000
        /*0010*/ 	.short	0x0009
        /*0012*/ 	.short	0x0038
        /*0014*/ 	.byte	0x00, 0xf0, 0x11, 0x00


	//----- nvinfo : EIATTR_KPARAM_INFO
	.align		4
.L_111:
        /*0018*/ 	.byte	0x04, 0x17
        /*001a*/ 	.short	(.L_113 - .L_112)
.L_112:
        /*001c*/ 	.word	0x00000000
        /*0020*/ 	.short	0x0008
        /*0022*/ 	.short	0x0030
        /*0024*/ 	.byte	0x00, 0xf0, 0x21, 0x00


	//----- nvinfo : EIATTR_KPARAM_INFO
	.align		4
.L_113:
        /*0028*/ 	.byte	0x04, 0x17
        /*002a*/ 	.short	(.L_115 - .L_114)
.L_114:
        /*002c*/ 	.word	0x00000000
        /*0030*/ 	.short	0x0007
        /*0032*/ 	.short	0x002c
        /*0034*/ 	.byte	0x00, 0xf0, 0x11, 0x00


	//----- nvinfo : EIATTR_KPARAM_INFO
	.align		4
.L_115:
        /*0038*/ 	.byte	0x04, 0x17
        /*003a*/ 	.short	(.L_117 - .L_116)
.L_116:
        /*003c*/ 	.word	0x00000000
        /*0040*/ 	.short	0x0006
        /*0042*/ 	.short	0x0028
        /*0044*/ 	.byte	0x00, 0xf0, 0x11, 0x00


	//----- nvinfo : EIATTR_KPARAM_INFO
	.align		4
.L_117:
        /*0048*/ 	.byte	0x04, 0x17
        /*004a*/ 	.short	(.L_119 - .L_118)
.L_118:
        /*004c*/ 	.word	0x00000000
        /*0050*/ 	.short	0x0005
        /*0052*/ 	.short	0x0024
        /*0054*/ 	.byte	0x00, 0xf0, 0x11, 0x00


	//----- nvinfo : EIATTR_KPARAM_INFO
	.align		4
.L_119:
        /*0058*/ 	.byte	0x04, 0x17
        /*005a*/ 	.short	(.L_121 - .L_120)
.L_120:
        /*005c*/ 	.word	0x00000000
        /*0060*/ 	.short	0x0004
        /*0062*/ 	.short	0x0020
        /*0064*/ 	.byte	0x00, 0xf0, 0x11, 0x00


	//----- nvinfo : EIATTR_KPARAM_INFO
	.align		4
.L_121:
        /*0068*/ 	.byte	0x04, 0x17
        /*006a*/ 	.short	(.L_123 - .L_122)
.L_122:
        /*006c*/ 	.word	0x00000000
        /*0070*/ 	.short	0x0003
        /*0072*/ 	.short	0x0018
        /*0074*/ 	.byte	0x00, 0xf0, 0x21, 0x00


	//----- nvinfo : EIATTR_KPARAM_INFO
	.align		4
.L_123:
        /*0078*/ 	.byte	0x04, 0x17
        /*007a*/ 	.short	(.L_125 - .L_124)
.L_124:
        /*007c*/ 	.word	0x00000000
        /*0080*/ 	.short	0x0002
        /*0082*/ 	.short	0x0010
        /*0084*/ 	.byte	0x00, 0xf0, 0x21, 0x00


	//----- nvinfo : EIATTR_KPARAM_INFO
	.align		4
.L_125:
        /*0088*/ 	.byte	0x04, 0x17
        /*008a*/ 	.short	(.L_127 - .L_126)
.L_126:
        /*008c*/ 	.word	0x00000000
        /*0090*/ 	.short	0x0001
        /*0092*/ 	.short	0x0008
        /*0094*/ 	.byte	0x00, 0xf0, 0x21, 0x00


	//----- nvinfo : EIATTR_KPARAM_INFO
	.align		4
.L_127:
        /*0098*/ 	.byte	0x04, 0x17
        /*009a*/ 	.short	(.L_129 - .L_128)
.L_128:
        /*009c*/ 	.word	0x00000000
        /*00a0*/ 	.short	0x0000
        /*00a2*/ 	.short	0x0000
        /*00a4*/ 	.byte	0x00, 0xf0, 0x21, 0x00


	//----- nvinfo : EIATTR_SPARSE_MMA_MASK
	.align		4
.L_129:
        /*00a8*/ 	.byte	0x03, 0x50
        /*00aa*/ 	.short	0x0000


	//----- nvinfo : EIATTR_MAXREG_COUNT
	.align		4
        /*00ac*/ 	.byte	0x03, 0x1b
        /*00ae*/ 	.short	0x00ff


	//----- nvinfo : EIATTR_NUM_BARRIERS
	.align		4
        /*00b0*/ 	.byte	0x02, 0x4c
        /*00b2*/ 	.byte	0x01
	.zero		1


	//----- nvinfo : EIATTR_MERCURY_ISA_VERSION
	.align		4
        /*00b4*/ 	.byte	0x03, 0x5f
        /*00b6*/ 	.short	0x0101


	//----- nvinfo : EIATTR_EXIT_INSTR_OFFSETS
	.align		4
        /*00b8*/ 	.byte	0x04, 0x1c
        /*00ba*/ 	.short	(.L_131 - .L_130)


	//   ....[0]....
.L_130:
        /*00bc*/ 	.word	0x000001c0


	//   ....[1]....
        /*00c0*/ 	.word	0x000004d0


	//   ....[2]....
        /*00c4*/ 	.word	0x000017d0


	//----- nvinfo : EIATTR_CRS_STACK_SIZE
	.align		4
.L_131:
        /*00c8*/ 	.byte	0x04, 0x1e
        /*00ca*/ 	.short	(.L_133 - .L_132)
.L_132:
        /*00cc*/ 	.word	0x00000000


	//----- nvinfo : EIATTR_CBANK_PARAM_SIZE
	.align		4
.L_133:
        /*00d0*/ 	.byte	0x03, 0x19
        /*00d2*/ 	.short	0x003c


	//----- nvinfo : EIATTR_PARAM_CBANK
	.align		4
        /*00d4*/ 	.byte	0x04, 0x0a
        /*00d6*/ 	.short	(.L_135 - .L_134)
	.align		4
.L_134:
        /*00d8*/ 	.word	index@(.nv.constant0._Z23reconstruct_gptq_kernelPKjPKtS0_PK6__halfiiiiPS3_i)
        /*00dc*/ 	.short	0x0210
        /*00de*/ 	.short	0x003c


	//----- nvinfo : EIATTR_SW_WAR
	.align		4
.L_135:
        /*00e0*/ 	.byte	0x04, 0x36
        /*00e2*/ 	.short	(.L_137 - .L_136)
.L_136:
        /*00e4*/ 	.word	0x00000008
.L_137:


//--------------------- .nv.info._Z14shuffle_kernelPjiiiiiiii --------------------------
	.section	.nv.info._Z14shuffle_kernelPjiiiiiiii,"",@"SHT_CUDA_INFO"
	.sectionflags	@""
	.align	4


	//----- nvinfo : EIATTR_CUDA_API_VERSION
	.align		4
        /*0000*/ 	.byte	0x04, 0x37
        /*0002*/ 	.short	(.L_139 - .L_138)
.L_138:
        /*0004*/ 	.word	0x00000082


	//----- nvinfo : EIATTR_KPARAM_INFO
	.align		4
.L_139:
        /*0008*/ 	.byte	0x04, 0x17
        /*000a*/ 	.short	(.L_141 - .L_140)
.L_140:
        /*000c*/ 	.word	0x00000000
        /*0010*/ 	.short	0x0008
        /*0012*/ 	.short	0x0024
        /*0014*/ 	.byte	0x00, 0xf0, 0x11, 0x00


	//----- nvinfo : EIATTR_KPARAM_INFO
	.align		4
.L_141:
        /*0018*/ 	.byte	0x04, 0x17
        /*001a*/ 	.short	(.L_143 - .L_142)
.L_142:
        /*001c*/ 	.word	0x00000000
        /*0020*/ 	.short	0x0007
        /*0022*/ 	.short	0x0020
        /*0024*/ 	.byte	0x00, 0xf0, 0x11, 0x00


	//----- nvinfo : EIATTR_KPARAM_INFO
	.align		4
.L_143:
        /*0028*/ 	.byte	0x04, 0x17
        /*002a*/ 	.short	(.L_145 - .L_144)
.L_144:
        /*002c*/ 	.word	0x00000000
        /*0030*/ 	.short	0x0006
        /*0032*/ 	.short	0x001c
        /*0034*/ 	.byte	0x00, 0xf0, 0x11, 0x00


	//----- nvinfo : EIATTR_KPARAM_INFO
	.align		4
.L_145:
        /*0038*/ 	.byte	0x04, 0x17
        /*003a*/ 	.short	(.L_147 - .L_146)
.L_146:
        /*003c*/ 	.word	0x00000000
        /*0040*/ 	.short	0x0005
        /*0042*/ 	.short	0x0018
        /*0044*/ 	.byte	0x00, 0xf0, 0x11, 0x00


	//----- nvinfo : EIATTR_KPARAM_INFO
	.align		4
.L_147:
        /*0048*/ 	.byte	0x04, 0x17
        /*004a*/ 	.short	(.L_149 - .L_148)
.L_148:
        /*004c*/ 	.word	0x00000000
        /*0050*/ 	.short	0x0004
        /*0052*/ 	.short	0x0014
        /*0054*/ 	.byte	0x00, 0xf0, 0x11, 0x00


	//----- nvinfo : EIATTR_KPARAM_INFO
	.align		4
.L_149:
        /*0058*/ 	.byte	0x04, 0x17
        /*005a*/ 	.short	(.L_151 - .L_150)
.L_150:
        /*005c*/ 	.word	0x00000000
        /*0060*/ 	.short	0x0003
        /*0062*/ 	.short	0x0010
        /*0064*/ 	.byte	0x00, 0xf0, 0x11, 0x00


	//----- nvinfo : EIATTR_KPARAM_INFO
	.align		4
.L_151:
        /*0068*/ 	.byte	0x04, 0x17
        /*006a*/ 	.short	(.L_153 - .L_152)
.L_152:
        /*006c*/ 	.word	0x00000000
        /*0070*/ 	.short	0x0002
        /*0072*/ 	.short	0x000c
        /*0074*/ 	.byte	0x00, 0xf0, 0x11, 0x00


	//----- nvinfo : EIATTR_KPARAM_INFO
	.align		4
.L_153:
        /*0078*/ 	.byte	0x04, 0x17
        /*007a*/ 	.short	(.L_155 - .L_154)
.L_154:
        /*007c*/ 	.word	0x00000000
        /*0080*/ 	.short	0x0001
        /*0082*/ 	.short	0x0008
        /*0084*/ 	.byte	0x00, 0xf0, 0x11, 0x00


	//----- nvinfo : EIATTR_KPARAM_INFO
	.align		4
.L_155:
        /*0088*/ 	.byte	0x04, 0x17
        /*008a*/ 	.short	(.L_157 - .L_156)
.L_156:
        /*008c*/ 	.word	0x00000000
        /*0090*/ 	.short	0x0000
        /*0092*/ 	.short	0x0000
        /*0094*/ 	.byte	0x00, 0xf0, 0x21, 0x00


	//----- nvinfo : EIATTR_SPARSE_MMA_MASK
	.align		4
.L_157:
        /*0098*/ 	.byte	0x03, 0x50
        /*009a*/ 	.short	0x0000


	//----- nvinfo : EIATTR_MAXREG_COUNT
	.align		4
        /*009c*/ 	.byte	0x03, 0x1b
        /*009e*/ 	.short	0x00ff


	//----- nvinfo : EIATTR_MERCURY_ISA_VERSION
	.align		4
        /*00a0*/ 	.byte	0x03, 0x5f
        /*00a2*/ 	.short	0x0101


	//----- nvinfo : EIATTR_EXIT_INSTR_OFFSETS
	.align		4
        /*00a4*/ 	.byte	0x04, 0x1c
        /*00a6*/ 	.short	(.L_159 - .L_158)


	//   ....[0]....
.L_158:
        /*00a8*/ 	.word	0x00000060


	//   ....[1]....
        /*00ac*/ 	.word	0x00001cf0


	//   ....[2]....
        /*00b0*/ 	.word	0x00001fc0


	//   ....[3]....
        /*00b4*/ 	.word	0x000024d0


	//----- nvinfo : EIATTR_CBANK_PARAM_SIZE
	.align		4
.L_159:
        /*00b8*/ 	.byte	0x03, 0x19
        /*00ba*/ 	.short	0x0028


	//----- nvinfo : EIATTR_PARAM_CBANK
	.align		4
        /*00bc*/ 	.byte	0x04, 0x0a
        /*00be*/ 	.short	(.L_161 - .L_160)
	.align		4
.L_160:
        /*00c0*/ 	.word	index@(.nv.constant0._Z14shuffle_kernelPjiiiiiiii)
        /*00c4*/ 	.short	0x0210
        /*00c6*/ 	.short	0x0028


	//----- nvinfo : EIATTR_SW_WAR
	.align		4
.L_161:
        /*00c8*/ 	.byte	0x04, 0x36
        /*00ca*/ 	.short	(.L_163 - .L_162)
.L_162:
        /*00cc*/ 	.word	0x00000008
.L_163:


//--------------------- .nv.callgraph             --------------------------
	.section	.nv.callgraph,"",@"SHT_CUDA_CALLGRAPH"
	.align	4
	.sectionentsize	8
	.align		4
        /*0000*/ 	.word	0x00000000
	.align		4
        /*0004*/ 	.word	0xffffffff
	.align		4
        /*0008*/ 	.word	0x00000000
	.align		4
        /*000c*/ 	.word	0xfffffffe
	.align		4
        /*0010*/ 	.word	0x00000000
	.align		4
        /*0014*/ 	.word	0xfffffffd
	.align		4
        /*0018*/ 	.word	0x00000000
	.align		4
        /*001c*/ 	.word	0xfffffffc


//--------------------- .nv.constant4             --------------------------
	.section	.nv.constant4,"a",@progbits
	.align	8
	.align		8
.nv.constant4:
        /*0000*/ 	.dword	_ZN42_INTERNAL_bf7ff425_11_q_matrix_cu_334ac6264cuda3std3__45__cpo5beginE
	.align		8
        /*0008*/ 	.dword	_ZN42_INTERNAL_bf7ff425_11_q_matrix_cu_334ac6264cuda3std3__45__cpo3endE
	.align		8
        /*0010*/ 	.dword	_ZN42_INTERNAL_bf7ff425_11_q_matrix_cu_334ac6264cuda3std3__45__cpo6cbeginE
	.align		8
        /*0018*/ 	.dword	_ZN42_INTERNAL_bf7ff425_11_q_matrix_cu_334ac6264cuda3std3__45__cpo4cendE
	.align		8
        /*0020*/ 	.dword	_ZN42_INTERNAL_bf7ff425_11_q_matrix_cu_334ac6264cuda3std3__45__cpo6rbeginE
	.align		8
        /*0028*/ 	.dword	_ZN42_INTERNAL_bf7ff425_11_q_matrix_cu_334ac6264cuda3std3__45__cpo4rendE
	.align		8
        /*0030*/ 	.dword	_ZN42_INTERNAL_bf7ff425_11_q_matrix_cu_334ac6264cuda3std3__45__cpo7crbeginE
	.align		8
        /*0038*/ 	.dword	_ZN42_INTERNAL_bf7ff425_11_q_matrix_cu_334ac6264cuda3std3__45__cpo5crendE
	.align		8
        /*0040*/ 	.dword	_ZN42_INTERNAL_bf7ff425_11_q_matrix_cu_334ac6264cuda3std3__444_GLOBAL__N__bf7ff425_11_q_matrix_cu_334ac6266ignoreE
	.align		8
        /*0048*/ 	.dword	_ZN42_INTERNAL_bf7ff425_11_q_matrix_cu_334ac6264cuda3std3__419piecewise_constructE
	.align		8
        /*0050*/ 	.dword	_ZN42_INTERNAL_bf7ff425_11_q_matrix_cu_334ac6264cuda3std3__48in_placeE
	.align		8
        /*0058*/ 	.dword	_ZN42_INTERNAL_bf7ff425_11_q_matrix_cu_334ac6264cuda3std3__420unreachable_sentinelE
	.align		8
        /*0060*/ 	.dword	_ZN42_INTERNAL_bf7ff425_11_q_matrix_cu_334ac6264cuda3std6ranges3__45__cpo4swapE
	.align		8
        /*0068*/ 	.dword	_ZN42_INTERNAL_bf7ff425_11_q_matrix_cu_334ac6264cuda3std6ranges3__45__cpo9iter_moveE
	.align		8
        /*0070*/ 	.dword	_ZN42_INTERNAL_bf7ff425_11_q_matrix_cu_334ac6264cuda3std6ranges3__45__cpo5beginE
	.align		8
        /*0078*/ 	.dword	_ZN42_INTERNAL_bf7ff425_11_q_matrix_cu_334ac6264cuda3std6ranges3__45__cpo3endE
	.align		8
        /*0080*/ 	.dword	_ZN42_INTERNAL_bf7ff425_11_q_matrix_cu_334ac6264cuda3std6ranges3__45__cpo6cbeginE
	.align		8
        /*0088*/ 	.dword	_ZN42_INTERNAL_bf7ff425_11_q_matrix_cu_334ac6264cuda3std6ranges3__45__cpo4cendE
	.align		8
        /*0090*/ 	.dword	_ZN42_INTERNAL_bf7ff425_11_q_matrix_cu_334ac6264cuda3std6ranges3__45__cpo7advanceE
	.align		8
        /*0098*/ 	.dword	_ZN42_INTERNAL_bf7ff425_11_q_matrix_cu_334ac6264cuda3std6ranges3__45__cpo9iter_swapE
	.align		8
        /*00a0*/ 	.dword	_ZN42_INTERNAL_bf7ff425_11_q_matrix_cu_334ac6264cuda3std6ranges3__45__cpo4nextE
	.align		8
        /*00a8*/ 	.dword	_ZN42_INTERNAL_bf7ff425_11_q_matrix_cu_334ac6264cuda3std6ranges3__45__cpo4prevE
	.align		8
        /*00b0*/ 	.dword	_ZN42_INTERNAL_bf7ff425_11_q_matrix_cu_334ac6264cuda3std6ranges3__45__cpo4dataE
	.align		8
        /*00b8*/ 	.dword	_ZN42_INTERNAL_bf7ff425_11_q_matrix_cu_334ac6264cuda3std6ranges3__45__cpo5cdataE
	.align		8
        /*00c0*/ 	.dword	_ZN42_INTERNAL_bf7ff425_11_q_matrix_cu_334ac6264cuda3std6ranges3__45__cpo4sizeE
	.align		8
        /*00c8*/ 	.dword	_ZN42_INTERNAL_bf7ff425_11_q_matrix_cu_334ac6264cuda3std6ranges3__45__cpo5ssizeE
	.align		8
        /*00d0*/ 	.dword	_ZN42_INTERNAL_bf7ff425_11_q_matrix_cu_334ac6264cuda3std6ranges3__45__cpo8distanceE
	.align		8
        /*00d8*/ 	.dword	_ZN42_INTERNAL_bf7ff425_11_q_matrix_cu_334ac6266thrust23THRUST_300001_SM_900_NS6system6detail10sequential3seqE


//--------------------- .text._Z22make_sequential_kernelPKjPjPKtii --------------------------
	.section	.text._Z22make_sequential_kernelPKjPjPKtii,"ax",@progbits
	.align	128
        .global         _Z22make_sequential_kernelPKjPjPKtii
        .type           _Z22make_sequential_kernelPKjPjPKtii,@function
        .size           _Z22make_sequential_kernelPKjPjPKtii,(.L_x_55 - _Z22make_sequential_kernelPKjPjPKtii)
        .other          _Z22make_sequential_kernelPKjPjPKtii,@"STO_CUDA_ENTRY STV_DEFAULT"
_Z22make_sequential_kernelPKjPjPKtii:
.text._Z22make_sequential_kernelPKjPjPKtii:
[----:B------:R-:W-:Y:S01]  /*0000*/  LDC R1, c[0x0][0x28] ;  /* 0x00000a00ff017b82 */ /* 0x000fe20000000800 */
[----:B------:R-:W0:Y:S01]  /*0010*/  S2R R0, SR_CTAID.X ;  /* 0x0000000000007919 */ /* 0x000e220000002500 */
[----:B------:R-:W-:Y:S02]  /*0020*/  ULDC UR4, c[0x0][0x22c] ;  /* 0x00008b0000047ab9 */ /* 0x000fe40000000800 */
[----:B------:R-:W-:Y:S01]  /*0030*/  USHF.R.S32.HI UR4, URZ, 0x1, UR4 ;  /* 0x000000013f047899 */ /* 0x000fe20008011404 */
[----:B------:R-:W0:Y:S02]  /*0040*/  S2R R3, SR_TID.X ;  /* 0x0000000000037919 */ /* 0x000e240000002100 */
[----:B0-----:R-:W-:-:S05]  /*0050*/  IMAD R0, R0, 0x20, R3 ;  /* 0x0000002000007824 */ /* 0x001fca00078e0203 */
[----:B------:R-:W-:-:S13]  /*0060*/  ISETP.GE.AND P0, PT, R0, UR4, PT ;  /* 0x0000000400007c0c */ /* 0x000fda000bf06270 */
[----:B------:R-:W-:Y:S05]  /*0070*/  @P0 EXIT ;  /* 0x000000000000094d */ /* 0x000fea0003800000 */
[----:B------:R-:W0:Y:S01]  /*0080*/  S2R R5, SR_CTAID.Y ;  /* 0x0000000000057919 */ /* 0x000e220000002600 */
[----:B------:R-:W1:Y:S01]  /*0090*/  LDC.64 R14, c[0x0][0x220] ;  /* 0x00008800ff0e7b82 */ /* 0x000e620000000a00 */
[----:B------:R-:W-:-:S07]  /*00a0*/  ULDC.64 UR6, c[0x0][0x208] ;  /* 0x0000820000067ab9 */ /* 0x000fce0000000a00 */
[----:B------:R-:W2:Y:S01]  /*00b0*/  LDC.64 R20, c[0x0][0x210] ;  /* 0x00008400ff147b82 */ /* 0x000ea20000000a00 */
[----:B0-----:R-:W-:-:S04]  /*00c0*/  IMAD.SHL.U32 R3, R5, 0x8, RZ ;  /* 0x0000000805037824 */ /* 0x001fc800078e00ff */
[----:B-1----:R-:W-:-:S05]  /*00d0*/  IMAD.WIDE R14, R3, 0x2, R14 ;  /* 0x00000002030e7825 */ /* 0x002fca00078e020e */
[----:B------:R-:W3:Y:S04]  /*00e0*/  LDG.E.U16.CONSTANT R9, desc[UR6][R14.64] ;  /* 0x000000060e097981 */ /* 0x000ee8000c1e9500 */
[----:B------:R-:W4:Y:S04]  /*00f0*/  LDG.E.U16.CONSTANT R4, desc[UR6][R14.64+0x2] ;  /* 0x000002060e047981 */ /* 0x000f28000c1e9500 */
[----:B------:R-:W5:Y:S04]  /*0100*/  LDG.E.U16.CONSTANT R2, desc[UR6][R14.64+0x4] ;  /* 0x000004060e027981 */ /* 0x000f68000c1e9500 */
[----:B------:R-:W5:Y:S04]  /*0110*/  LDG.E.U16.CONSTANT R22, desc[UR6][R14.64+0x6] ;  /* 0x000006060e167981 */ /* 0x000f68000c1e9500 */
[----:B------:R-:W5:Y:S04]  /*0120*/  LDG.E.U16.CONSTANT R8, desc[UR6][R14.64+0x8] ;  /* 0x000008060e087981 */ /* 0x000f68000c1e9500 */
[----:B------:R-:W5:Y:S04]  /*0130*/  LDG.E.U16.CONSTANT R7, desc[UR6][R14.64+0xa] ;  /* 0x00000a060e077981 */ /* 0x000f68000c1e9500 */
[----:B------:R-:W5:Y:S01]  /*0140*/  LDG.E.U16.CONSTANT R6, desc[UR6][R14.64+0xc] ;  /* 0x00000c060e067981 */ /* 0x000f62000c1e9500 */
[----:B---3--:R-:W-:-:S02]  /*0150*/  SHF.R.U32.HI R3, RZ, 0x3, R9 ;  /* 0x00000003ff037819 */ /* 0x008fc40000011609 */
[----:B----4-:R-:W-:-:S03]  /*0160*/  SHF.R.U32.HI R11, RZ, 0x3, R4 ;  /* 0x00000003ff0b7819 */ /* 0x010fc60000011604 */
[--C-:B------:R-:W-:Y:S02]  /*0170*/  IMAD R3, R3, UR4, R0.reuse ;  /* 0x0000000403037c24 */ /* 0x100fe4000f8e0200 */
[----:B------:R-:W-:Y:S02]  /*0180*/  IMAD R11, R11, UR4, R0 ;  /* 0x000000040b0b7c24 */ /* 0x000fe4000f8e0200 */
[--C-:B--2---:R-:W-:Y:S02]  /*0190*/  IMAD.WIDE R16, R3, 0x8, R20.reuse ;  /* 0x0000000803107825 */ /* 0x104fe400078e0214 */
[----:B------:R0:W2:Y:S02]  /*01a0*/  LDG.E.U16.CONSTANT R3, desc[UR6][R14.64+0xe] ;  /* 0x00000e060e037981 */ /* 0x0000a4000c1e9500 */
[----:B------:R-:W-:Y:S02]  /*01b0*/  IMAD.WIDE R18, R11, 0x8, R20 ;  /* 0x000000080b127825 */ /* 0x000fe400078e0214 */
[----:B------:R-:W3:Y:S04]  /*01c0*/  LDG.E.64.CONSTANT R16, desc[UR6][R16.64] ;  /* 0x0000000610107981 */ /* 0x000ee8000c1e9b00 */
[----:B------:R-:W4:Y:S01]  /*01d0*/  LDG.E.64.CONSTANT R18, desc[UR6][R18.64] ;  /* 0x0000000612127981 */ /* 0x000f22000c1e9b00 */
[----:B-----5:R-:W-:-:S02]  /*01e0*/  SHF.R.U32.HI R11, RZ, 0x3, R2 ;  /* 0x00000003ff0b7819 */ /* 0x020fc40000011602 */
[----:B------:R-:W-:-:S03]  /*01f0*/  SHF.R.U32.HI R13, RZ, 0x3, R22 ;  /* 0x00000003ff0d7819 */ /* 0x000fc60000011616 */
[----:B------:R-:W-:Y:S01]  /*0200*/  IMAD R11, R11, UR4, R0 ;  /* 0x000000040b0b7c24 */ /* 0x000fe2000f8e0200 */
[----:B------:R-:W-:Y:S01]  /*0210*/  SHF.R.U32.HI R23, RZ, 0x3, R8 ;  /* 0x00000003ff177819 */ /* 0x000fe20000011608 */
[----:B------:R-:W-:Y:S02]  /*0220*/  IMAD R13, R13, UR4, R0 ;  /* 0x000000040d0d7c24 */ /* 0x000fe4000f8e0200 */
[----:B------:R-:W-:-:S04]  /*0230*/  IMAD.WIDE R10, R11, 0x8, R20 ;  /* 0x000000080b0a7825 */ /* 0x000fc800078e0214 */
[----:B------:R-:W-:Y:S02]  /*0240*/  IMAD R25, R23, UR4, R0 ;  /* 0x0000000417197c24 */ /* 0x000fe4000f8e0200 */
[--C-:B------:R-:W-:Y:S01]  /*0250*/  IMAD.WIDE R12, R13, 0x8, R20.reuse ;  /* 0x000000080d0c7825 */ /* 0x100fe200078e0214 */
[----:B------:R-:W5:Y:S03]  /*0260*/  LDG.E.64.CONSTANT R10, desc[UR6][R10.64] ;  /* 0x000000060a0a7981 */ /* 0x000f66000c1e9b00 */
[----:B------:R-:W-:Y:S02]  /*0270*/  IMAD.SHL.U32 R9, R9, 0x4, RZ ;  /* 0x0000000409097824 */ /* 0x000fe400078e00ff */
[----:B0-----:R-:W-:Y:S01]  /*0280*/  IMAD.WIDE R14, R25, 0x8, R20 ;  /* 0x00000008190e7825 */ /* 0x001fe200078e0214 */
[----:B------:R-:W-:Y:S01]  /*0290*/  SHF.R.U32.HI R25, RZ, 0x3, R7 ;  /* 0x00000003ff197819 */ /* 0x000fe20000011607 */
[----:B------:R-:W5:Y:S02]  /*02a0*/  LDG.E.64.CONSTANT R12, desc[UR6][R12.64] ;  /* 0x000000060c0c7981 */ /* 0x000f64000c1e9b00 */
[----:B------:R-:W-:Y:S01]  /*02b0*/  IMAD.SHL.U32 R23, R4, 0x4, RZ ;  /* 0x0000000404177824 */ /* 0x000fe200078e00ff */
[----:B------:R-:W-:Y:S01]  /*02c0*/  LOP3.LUT R9, R9, 0x1c, RZ, 0xc0, !PT ;  /* 0x0000001c09097812 */ /* 0x000fe200078ec0ff */
[----:B------:R-:W-:Y:S01]  /*02d0*/  IMAD R25, R25, UR4, R0 ;  /* 0x0000000419197c24 */ /* 0x000fe2000f8e0200 */
[----:B------:R-:W-:Y:S01]  /*02e0*/  SHF.R.U32.HI R27, RZ, 0x3, R6 ;  /* 0x00000003ff1b7819 */ /* 0x000fe20000011606 */
[----:B------:R-:W5:Y:S01]  /*02f0*/  LDG.E.64.CONSTANT R14, desc[UR6][R14.64] ;  /* 0x000000060e0e7981 */ /* 0x000f62000c1e9b00 */
[----:B------:R-:W-:-:S02]  /*0300*/  LOP3.LUT R23, R23, 0x1c, RZ, 0xc0, !PT ;  /* 0x0000001c17177812 */ /* 0x000fc400078ec0ff */
[-CC-:B---3--:R-:W-:Y:S02]  /*0310*/  SHF.R.U64 R4, R16, R9.reuse, R17.reuse ;  /* 0x0000000910047219 */ /* 0x188fe40000001211 */
[----:B------:R-:W-:Y:S01]  /*0320*/  SHF.R.U32.HI R9, RZ, R9, R17 ;  /* 0x00000009ff097219 */ /* 0x000fe20000011611 */
[----:B------:R-:W-:Y:S01]  /*0330*/  IMAD.WIDE R16, R25, 0x8, R20 ;  /* 0x0000000819107825 */ /* 0x000fe200078e0214 */
[-CC-:B----4-:R-:W-:Y:S02]  /*0340*/  SHF.R.U64 R24, R18, R23.reuse, R19.reuse ;  /* 0x0000001712187219 */ /* 0x190fe40000001213 */
[----:B------:R-:W-:Y:S01]  /*0350*/  SHF.R.U32.HI R23, RZ, R23, R19 ;  /* 0x00000017ff177219 */ /* 0x000fe20000011613 */
[----:B------:R-:W-:Y:S01]  /*0360*/  IMAD R19, R27, UR4, R0 ;  /* 0x000000041b137c24 */ /* 0x000fe2000f8e0200 */
[----:B--2---:R-:W-:Y:S01]  /*0370*/  SHF.R.U32.HI R25, RZ, 0x3, R3 ;  /* 0x00000003ff197819 */ /* 0x004fe20000011603 */
[----:B------:R-:W2:Y:S02]  /*0380*/  LDG.E.64.CONSTANT R16, desc[UR6][R16.64] ;  /* 0x0000000610107981 */ /* 0x000ea4000c1e9b00 */
[----:B------:R-:W-:-:S04]  /*0390*/  IMAD.WIDE R18, R19, 0x8, R20 ;  /* 0x0000000813127825 */ /* 0x000fc800078e0214 */
[----:B------:R-:W-:Y:S02]  /*03a0*/  IMAD R25, R25, UR4, R0 ;  /* 0x0000000419197c24 */ /* 0x000fe4000f8e0200 */
[----:B------:R-:W3:Y:S02]  /*03b0*/  LDG.E.64.CONSTANT R18, desc[UR6][R18.64] ;  /* 0x0000000612127981 */ /* 0x000ee4000c1e9b00 */
[----:B------:R-:W-:-:S06]  /*03c0*/  IMAD.WIDE R20, R25, 0x8, R20 ;  /* 0x0000000819147825 */ /* 0x000fcc00078e0214 */
[----:B------:R-:W4:Y:S01]  /*03d0*/  LDG.E.64.CONSTANT R20, desc[UR6][R20.64] ;  /* 0x0000000614147981 */ /* 0x000f22000c1e9b00 */
[----:B------:R-:W-:Y:S02]  /*03e0*/  IMAD.SHL.U32 R25, R24, 0x10, RZ ;  /* 0x0000001018197824 */ /* 0x000fe400078e00ff */
[----:B------:R-:W-:Y:S01]  /*03f0*/  IMAD.SHL.U32 R2, R2, 0x4, RZ ;  /* 0x0000000402027824 */ /* 0x000fe200078e00ff */
[----:B------:R-:W-:Y:S01]  /*0400*/  SHF.L.U64.HI R24, R24, 0x4, R23 ;  /* 0x0000000418187819 */ /* 0x000fe20000010217 */
[----:B------:R-:W-:Y:S01]  /*0410*/  IMAD.SHL.U32 R22, R22, 0x4, RZ ;  /* 0x0000000416167824 */ /* 0x000fe200078e00ff */
[----:B------:R-:W-:Y:S02]  /*0420*/  LOP3.LUT R25, R25, 0xf0, RZ, 0xc0, !PT ;  /* 0x000000f019197812 */ /* 0x000fe400078ec0ff */
[----:B------:R-:W-:Y:S02]  /*0430*/  LOP3.LUT R23, R2, 0x1c, RZ, 0xc0, !PT ;  /* 0x0000001c02177812 */ /* 0x000fe400078ec0ff */
[----:B------:R-:W-:-:S02]  /*0440*/  LOP3.LUT R4, R25, 0xf, R4, 0xf8, !PT ;  /* 0x0000000f19047812 */ /* 0x000fc400078ef804 */
[-CC-:B-----5:R-:W-:Y:S02]  /*0450*/  SHF.R.U64 R2, R10, R23.reuse, R11.reuse ;  /* 0x000000170a027219 */ /* 0x1a0fe4000000120b */
[----:B------:R-:W-:Y:S01]  /*0460*/  SHF.R.U32.HI R25, RZ, R23, R11 ;  /* 0x00000017ff197219 */ /* 0x000fe2000001160b */
[----:B------:R-:W-:Y:S01]  /*0470*/  IMAD.SHL.U32 R8, R8, 0x4, RZ ;  /* 0x0000000408087824 */ /* 0x000fe200078e00ff */
[----:B------:R-:W-:Y:S02]  /*0480*/  LOP3.LUT R11, R22, 0x1c, RZ, 0xc0, !PT ;  /* 0x0000001c160b7812 */ /* 0x000fe400078ec0ff */
[----:B------:R-:W-:Y:S01]  /*0490*/  LOP3.LUT R24, R24, 0xf0, RZ, 0xc0, !PT ;  /* 0x000000f018187812 */ /* 0x000fe200078ec0ff */
[----:B------:R-:W-:Y:S01]  /*04a0*/  IMAD.SHL.U32 R23, R2, 0x100, RZ ;  /* 0x0000010002177824 */ /* 0x000fe200078e00ff */
[----:B------:R-:W-:Y:S02]  /*04b0*/  SHF.R.U64 R10, R12, R11, R13 ;  /* 0x0000000b0c0a7219 */ /* 0x000fe4000000120d */
[----:B------:R-:W-:-:S02]  /*04c0*/  LOP3.LUT R9, R24, 0xf, R9, 0xf8, !PT ;  /* 0x0000000f18097812 */ /* 0x000fc400078ef809 */
[----:B------:R-:W-:Y:S02]  /*04d0*/  SHF.L.U64.HI R22, R2, 0x8, R25 ;  /* 0x0000000802167819 */ /* 0x000fe40000010219 */
[----:B------:R-:W-:Y:S02]  /*04e0*/  SHF.R.U32.HI R13, RZ, R11, R13 ;  /* 0x0000000bff0d7219 */ /* 0x000fe4000001160d */
[----:B------:R-:W-:Y:S01]  /*04f0*/  LOP3.LUT R11, R8, 0x1c, RZ, 0xc0, !PT ;  /* 0x0000001c080b7812 */ /* 0x000fe200078ec0ff */
[----:B------:R-:W-:Y:S01]  /*0500*/  IMAD.SHL.U32 R7, R7, 0x4, RZ ;  /* 0x0000000407077824 */ /* 0x000fe200078e00ff */
[----:B------:R-:W-:Y:S02]  /*0510*/  LOP3.LUT R23, R4, 0xf00, R23, 0xf8, !PT ;  /* 0x00000f0004177812 */ /* 0x000fe400078ef817 */
[----:B------:R-:W-:Y:S02]  /*0520*/  LOP3.LUT R9, R9, 0xf00, R22, 0xf8, !PT ;  /* 0x00000f0009097812 */ /* 0x000fe400078ef816 */
[----:B------:R-:W-:-:S02]  /*0530*/  SHF.L.U64.HI R8, R10, 0xc, R13 ;  /* 0x0000000c0a087819 */ /* 0x000fc4000001020d */
[-CC-:B------:R-:W-:Y:S01]  /*0540*/  SHF.R.U64 R4, R14, R11.reuse, R15.reuse ;  /* 0x0000000b0e047219 */ /* 0x180fe2000000120f */
[----:B------:R-:W-:Y:S01]  /*0550*/  IMAD.SHL.U32 R2, R10, 0x1000, RZ ;  /* 0x000010000a027824 */ /* 0x000fe200078e00ff */
[----:B------:R-:W-:Y:S01]  /*0560*/  SHF.R.U32.HI R11, RZ, R11, R15 ;  /* 0x0000000bff0b7219 */ /* 0x000fe2000001160f */
[----:B------:R-:W-:Y:S01]  /*0570*/  IMAD.SHL.U32 R6, R6, 0x4, RZ ;  /* 0x0000000406067824 */ /* 0x000fe200078e00ff */
[----:B------:R-:W-:Y:S01]  /*0580*/  LOP3.LUT R7, R7, 0x1c, RZ, 0xc0, !PT ;  /* 0x0000001c07077812 */ /* 0x000fe200078ec0ff */
[C---:B------:R-:W-:Y:S01]  /*0590*/  IMAD.U32 R13, R4.reuse, 0x10000, RZ ;  /* 0x00010000040d7824 */ /* 0x040fe200078e00ff */
[----:B------:R-:W-:Y:S02]  /*05a0*/  LOP3.LUT R15, R9, 0xf000, R8, 0xf8, !PT ;  /* 0x0000f000090f7812 */ /* 0x000fe400078ef808 */
[----:B------:R-:W0:Y:S01]  /*05b0*/  LDC.64 R8, c[0x0][0x218] ;  /* 0x00008600ff087b82 */ /* 0x000e220000000a00 */
[----:B------:R-:W-:Y:S02]  /*05c0*/  SHF.L.U64.HI R4, R4, 0x10, R11 ;  /* 0x0000001004047819 */ /* 0x000fe4000001020b */
[----:B------:R-:W-:Y:S01]  /*05d0*/  LOP3.LUT R2, R23, 0xf000, R2, 0xf8, !PT ;  /* 0x0000f00017027812 */ /* 0x000fe200078ef802 */
[----:B------:R-:W-:Y:S01]  /*05e0*/  IMAD.SHL.U32 R3, R3, 0x4, RZ ;  /* 0x0000000403037824 */ /* 0x000fe200078e00ff */
[----:B------:R-:W-:-:S02]  /*05f0*/  LOP3.LUT R4, R15, 0xf0000, R4, 0xf8, !PT ;  /* 0x000f00000f047812 */ /* 0x000fc400078ef804 */
[----:B------:R-:W-:Y:S02]  /*0600*/  LOP3.LUT R13, R2, 0xf0000, R13, 0xf8, !PT ;  /* 0x000f0000020d7812 */ /* 0x000fe400078ef80d */
[----:B------:R-:W-:Y:S01]  /*0610*/  LOP3.LUT R3, R3, 0x1c, RZ, 0xc0, !PT ;  /* 0x0000001c03037812 */ /* 0x000fe200078ec0ff */
[----:B------:R-:W-:-:S04]  /*0620*/  IMAD R5, R5, UR4, R0 ;  /* 0x0000000405057c24 */ /* 0x000fc8000f8e0200 */
[----:B0-----:R-:W-:Y:S01]  /*0630*/  IMAD.WIDE R8, R5, 0x8, R8 ;  /* 0x0000000805087825 */ /* 0x001fe200078e0208 */
[-CC-:B--2---:R-:W-:Y:S02]  /*0640*/  SHF.R.U64 R11, R16, R7.reuse, R17.reuse ;  /* 0x00000007100b7219 */ /* 0x184fe40000001211 */
[----:B------:R-:W-:Y:S02]  /*0650*/  SHF.R.U32.HI R16, RZ, R7, R17 ;  /* 0x00000007ff107219 */ /* 0x000fe40000011611 */
[----:B------:R-:W-:Y:S01]  /*0660*/  LOP3.LUT R7, R6, 0x1c, RZ, 0xc0, !PT ;  /* 0x0000001c06077812 */ /* 0x000fe200078ec0ff */
[C---:B------:R-:W-:Y:S01]  /*0670*/  IMAD.SHL.U32 R2, R11.reuse, 0x100000, RZ ;  /* 0x001000000b027824 */ /* 0x040fe200078e00ff */
[----:B------:R-:W-:Y:S02]  /*0680*/  SHF.L.U64.HI R11, R11, 0x14, R16 ;  /* 0x000000140b0b7819 */ /* 0x000fe40000010210 */
[-CC-:B---3--:R-:W-:Y:S02]  /*0690*/  SHF.R.U64 R6, R18, R7.reuse, R19.reuse ;  /* 0x0000000712067219 */ /* 0x188fe40000001213 */
[----:B------:R-:W-:-:S02]  /*06a0*/  SHF.R.U32.HI R19, RZ, R7, R19 ;  /* 0x00000007ff137219 */ /* 0x000fc40000011613 */
[----:B------:R-:W-:Y:S01]  /*06b0*/  LOP3.LUT R11, R4, 0xf00000, R11, 0xf8, !PT ;  /* 0x00f00000040b7812 */ /* 0x000fe200078ef80b */
[----:B------:R-:W-:Y:S01]  /*06c0*/  IMAD.SHL.U32 R7, R6, 0x1000000, RZ ;  /* 0x0100000006077824 */ /* 0x000fe200078e00ff */
[----:B------:R-:W-:Y:S02]  /*06d0*/  LOP3.LUT R2, R13, 0xf00000, R2, 0xf8, !PT ;  /* 0x00f000000d027812 */ /* 0x000fe400078ef802 */
[-C--:B----4-:R-:W-:Y:S02]  /*06e0*/  SHF.R.U64 R4, R20, R3.reuse, R21 ;  /* 0x0000000314047219 */ /* 0x090fe40000001215 */
[----:B------:R-:W-:Y:S02]  /*06f0*/  SHF.L.U64.HI R6, R6, 0x18, R19 ;  /* 0x0000001806067819 */ /* 0x000fe40000010213 */
[----:B------:R-:W-:Y:S02]  /*0700*/  SHF.R.U32.HI R3, RZ, R3, R21 ;  /* 0x00000003ff037219 */ /* 0x000fe40000011615 */
[----:B------:R-:W-:Y:S01]  /*0710*/  LOP3.LUT R7, R2, 0xf000000, R7, 0xf8, !PT ;  /* 0x0f00000002077812 */ /* 0x000fe200078ef807 */
[----:B------:R-:W-:Y:S01]  /*0720*/  IMAD.SHL.U32 R2, R4, 0x10000000, RZ ;  /* 0x1000000004027824 */ /* 0x000fe200078e00ff */
[----:B------:R-:W-:-:S02]  /*0730*/  LOP3.LUT R6, R11, 0xf000000, R6, 0xf8, !PT ;  /* 0x0f0000000b067812 */ /* 0x000fc400078ef806 */
[----:B------:R-:W-:Y:S02]  /*0740*/  SHF.L.U64.HI R3, R4, 0x1c, R3 ;  /* 0x0000001c04037819 */ /* 0x000fe40000010203 */
[----:B------:R-:W-:Y:S02]  /*0750*/  LOP3.LUT R2, R7, 0xf0000000, R2, 0xf8, !PT ;  /* 0xf000000007027812 */ /* 0x000fe400078ef802 */
[----:B------:R-:W-:-:S05]  /*0760*/  LOP3.LUT R3, R6, 0xf0000000, R3, 0xf8, !PT ;  /* 0xf000000006037812 */ /* 0x000fca00078ef803 */
[----:B------:R-:W-:Y:S01]  /*0770*/  STG.E.64 desc[UR6][R8.64], R2 ;  /* 0x0000000208007986 */ /* 0x000fe2000c101b06 */
[----:B------:R-:W-:Y:S05]  /*0780*/  EXIT ;  /* 0x000000000000794d */ /* 0x000fea0003800000 */
.L_x_0:
[----:B------:R-:W-:-:S00]  /*0790*/  BRA `(.L_x_0) ;  /* 0xfffffffc00fc7947 */ /* 0x000fc0000383ffff */
[----:B------:R-:W-:-:S00]  /*07a0*/  NOP ;  /* 0x0000000000007918 */ /* 0x000fc00000000000 */
        /* <DEDUP_REMOVED lines=13> */
.L_x_55:


//--------------------- .text._Z18reconstruct_kernelPKjPKtS0_PK6__halfS2_iiiPS3_iiiiii --------------------------
	.section	.text._Z18reconstruct_kernelPKjPKtS0_PK6__halfS2_iiiPS3_iiiiii,"ax",@progbits
	.align	128
        .global         _Z18reconstruct_kernelPKjPKtS0_PK6__halfS2_iiiPS3_iiiiii
        .type           _Z18reconstruct_kernelPKjPKtS0_PK6__halfS2_iiiPS3_iiiiii,@function
        .size           _Z18reconstruct_kernelPKjPKtS0_PK6__halfS2_iiiPS3_iiiiii,(.L_x_56 - _Z18reconstruct_kernelPKjPKtS0_PK6__halfS2_iiiPS3_iiiiii)
        .other          _Z18reconstruct_kernelPKjPKtS0_PK6__halfS2_iiiPS3_iiiiii,@"STO_CUDA_ENTRY STV_DEFAULT"
_Z18reconstruct_kernelPKjPKtS0_PK6__halfS2_iiiPS3_iiiiii:
.text._Z18reconstruct_kernelPKjPKtS0_PK6__halfS2_iiiPS3_iiiiii:
[----:B------:R-:W-:Y:S01]  /*0000*/  LDC R1, c[0x0][0x28] ;  /* 0x00000a00ff017b82 */ /* 0x000fe20000000800 */
[----:B------:R-:W0:Y:S07]  /*0010*/  S2R R8, SR_CTAID.Y ;  /* 0x0000000000087919 */ /* 0x000e2e0000002600 */
[----:B------:R-:W1:Y:S01]  /*0020*/  LDC R2, c[0x0][0x238] ;  /* 0x00008e00ff027b82 */ /* 0x000e620000000800 */
[----:B------:R-:W-:Y:S01]  /*0030*/  ULDC.64 UR8, c[0x0][0x208] ;  /* 0x0000820000087ab9 */ /* 0x000fe20000000a00 */
[----:B------:R-:W-:Y:S01]  /*0040*/  ULDC UR4, c[0x0][0x23c] ;  /* 0x00008f0000047ab9 */ /* 0x000fe20000000800 */
[----:B------:R-:W2:Y:S01]  /*0050*/  S2R R10, SR_TID.X ;  /* 0x00000000000a7919 */ /* 0x000ea20000002100 */
[----:B0-----:R-:W-:-:S05]  /*0060*/  SHF.L.U32 R7, R8, 0x7, RZ ;  /* 0x0000000708077819 */ /* 0x001fca00000006ff */
[----:B--2---:R-:W-:-:S05]  /*0070*/  IMAD.IADD R3, R7, 0x1, R10 ;  /* 0x0000000107037824 */ /* 0x004fca00078e020a */
[----:B-1----:R-:W-:-:S13]  /*0080*/  ISETP.GE.AND P0, PT, R3, R2, PT ;  /* 0x000000020300720c */ /* 0x002fda0003f06270 */
[----:B------:R-:W0:Y:S02]  /*0090*/  @!P0 LDC.64 R4, c[0x0][0x218] ;  /* 0x00008600ff048b82 */ /* 0x000e240000000a00 */
[----:B0-----:R-:W-:-:S06]  /*00a0*/  @!P0 IMAD.WIDE R4, R3, 0x2, R4 ;  /* 0x0000000203048825 */ /* 0x001fcc00078e0204 */
[----:B------:R-:W2:Y:S01]  /*00b0*/  @!P0 LDG.E.U16.CONSTANT R4, desc[UR8][R4.64] ;  /* 0x0000000804048981 */ /* 0x000ea2000c1e9500 */
[----:B------:R-:W-:Y:S01]  /*00c0*/  @!P0 MOV R6, 0x400 ;  /* 0x0000040000068802 */ /* 0x000fe20000000f00 */
[----:B------:R-:W0:Y:S01]  /*00d0*/  S2R R3, SR_CTAID.X ;  /* 0x0000000000037919 */ /* 0x000e220000002500 */
[----:B------:R-:W1:Y:S01]  /*00e0*/  @!P0 S2R R9, SR_CgaCtaId ;  /* 0x0000000000098919 */ /* 0x000e620000008800 */
[----:B0-----:R-:W-:Y:S01]  /*00f0*/  LEA R0, R3, R10, 0x7 ;  /* 0x0000000a03007211 */ /* 0x001fe200078e38ff */
[----:B------:R-:W-:Y:S01]  /*0100*/  IMAD.U32 R3, RZ, RZ, UR4 ;  /* 0x00000004ff037e24 */ /* 0x000fe2000f8e00ff */
[----:B-1----:R-:W-:-:S04]  /*0110*/  @!P0 LEA R6, R9, R6, 0x18 ;  /* 0x0000000609068211 */ /* 0x002fc800078ec0ff */
[----:B------:R-:W-:Y:S02]  /*0120*/  ISETP.GE.AND P1, PT, R0, R3, PT ;  /* 0x000000030000720c */ /* 0x000fe40003f26270 */
[----:B------:R-:W-:-:S05]  /*0130*/  @!P0 LEA R9, R10, R6, 0x1 ;  /* 0x000000060a098211 */ /* 0x000fca00078e08ff */
[----:B--2---:R0:W-:Y:S06]  /*0140*/  @!P0 STS.U16 [R9], R4 ;  /* 0x0000000409008388 */ /* 0x0041ec0000000400 */
[----:B------:R-:W-:Y:S05]  /*0150*/  @P1 EXIT ;  /* 0x000000000000194d */ /* 0x000fea0003800000 */
[----:B------:R-:W1:Y:S01]  /*0160*/  LDC.64 R12, c[0x0][0x230] ;  /* 0x00008c00ff0c7b82 */ /* 0x000e620000000a00 */
[----:B------:R-:W-:-:S07]  /*0170*/  IMAD.SHL.U32 R5, R8, 0x100, RZ ;  /* 0x0000010008057824 */ /* 0x000fce00078e00ff */
[----:B------:R-:W2:Y:S01]  /*0180*/  LDC.64 R10, c[0x0][0x228] ;  /* 0x00008a00ff0a7b82 */ /* 0x000ea20000000a00 */
[----:B------:R-:W-:Y:S01]  /*0190*/  SHF.R.S32.HI R15, RZ, 0x1f, R0 ;  /* 0x0000001fff0f7819 */ /* 0x000fe20000011400 */
[----:B------:R-:W-:Y:S01]  /*01a0*/  ULDC UR4, c[0x0][0x250] ;  /* 0x0000940000047ab9 */ /* 0x000fe20000000800 */
[----:B-1----:R-:W-:-:S05]  /*01b0*/  IMAD.WIDE R12, R5, 0x2, R12 ;  /* 0x00000002050c7825 */ /* 0x002fca00078e020c */
[----:B0-----:R-:W0:Y:S01]  /*01c0*/  LDC.64 R4, c[0x0][0x220] ;  /* 0x00008800ff047b82 */ /* 0x001e220000000a00 */
[----:B------:R-:W3:Y:S01]  /*01d0*/  LDG.E.U16.CONSTANT R6, desc[UR8][R12.64] ;  /* 0x000000080c067981 */ /* 0x000ee2000c1e9500 */
[----:B------:R-:W-:Y:S01]  /*01e0*/  LEA.HI R15, R15, R0, RZ, 0x3 ;  /* 0x000000000f0f7211 */ /* 0x000fe200078f18ff */
[C---:B---3--:R-:W-:Y:S02]  /*01f0*/  IMAD R8, R6.reuse, R3, RZ ;  /* 0x0000000306087224 */ /* 0x048fe400078e02ff */
[----:B--2---:R-:W-:-:S03]  /*0200*/  IMAD.WIDE.U32 R16, R6, 0x2, R10 ;  /* 0x0000000206107825 */ /* 0x004fc600078e000a */
[----:B------:R-:W-:-:S04]  /*0210*/  SHF.R.S32.HI R9, RZ, 0x1f, R8 ;  /* 0x0000001fff097819 */ /* 0x000fc80000011408 */
[----:B------:R-:W-:Y:S02]  /*0220*/  LEA.HI R9, R9, R8, RZ, 0x3 ;  /* 0x0000000809097211 */ /* 0x000fe400078f18ff */
[----:B------:R-:W-:-:S04]  /*0230*/  SHF.R.S32.HI R8, RZ, 0x3, R15 ;  /* 0x00000003ff087819 */ /* 0x000fc8000001140f */
[----:B------:R-:W-:-:S05]  /*0240*/  LEA.HI.SX32 R9, R9, R8, 0x1d ;  /* 0x0000000809097211 */ /* 0x000fca00078feaff */
[----:B0-----:R-:W-:Y:S02]  /*0250*/  IMAD.WIDE R14, R9, 0x4, R4 ;  /* 0x00000004090e7825 */ /* 0x001fe400078e0204 */
[----:B------:R0:W5:Y:S04]  /*0260*/  LDG.E.U16.CONSTANT R4, desc[UR8][R12.64+0x2] ;  /* 0x000002080c047981 */ /* 0x000168000c1e9500 */
[----:B------:R0:W5:Y:S04]  /*0270*/  LDG.E.U16.CONSTANT R5, desc[UR8][R16.64] ;  /* 0x0000000810057981 */ /* 0x000168000c1e9500 */
[----:B------:R0:W5:Y:S01]  /*0280*/  LDG.E.CONSTANT R10, desc[UR8][R14.64] ;  /* 0x000000080e0a7981 */ /* 0x000162000c1e9900 */
[----:B------:R-:W-:Y:S01]  /*0290*/  ISETP.GT.AND P0, PT, R7, UR4, PT ;  /* 0x0000000407007c0c */ /* 0x000fe2000bf04270 */
[----:B------:R-:W-:-:S12]  /*02a0*/  HFMA2.MMA R11, -RZ, RZ, 0, 0 ;  /* 0x00000000ff0b7435 */ /* 0x000fd800000001ff */
[----:B0-----:R-:W-:Y:S05]  /*02b0*/  @!P0 BRA `(.L_x_1) ;  /* 0x00000000001c8947 */ /* 0x001fea0003800000 */
[----:B------:R-:W0:Y:S02]  /*02c0*/  LDC R12, c[0x0][0x254] ;  /* 0x00009500ff0c7b82 */ /* 0x000e240000000800 */
[----:B0-----:R-:W-:-:S05]  /*02d0*/  VIMNMX R9, R7, R12, PT ;  /* 0x0000000c07097248 */ /* 0x001fca0003fe0100 */
[----:B------:R-:W-:-:S05]  /*02e0*/  VIADD R9, R9, -UR4 ;  /* 0x8000000409097c36 */ /* 0x000fca0008000000 */
[----:B------:R-:W-:-:S04]  /*02f0*/  SHF.R.S32.HI R12, RZ, 0x1f, R9 ;  /* 0x0000001fff0c7819 */ /* 0x000fc80000011409 */
[----:B------:R-:W-:-:S04]  /*0300*/  LEA.HI R12, R12, R9, RZ, 0x5 ;  /* 0x000000090c0c7211 */ /* 0x000fc800078f28ff */
[----:B------:R-:W-:-:S05]  /*0310*/  SHF.R.S32.HI R12, RZ, 0x5, R12 ;  /* 0x00000005ff0c7819 */ /* 0x000fca000001140c */
[----:B------:R-:W-:-:S07]  /*0320*/  IMAD R11, R12, 0x6, RZ ;  /* 0x000000060c0b7824 */ /* 0x000fce00078e02ff */
.L_x_1:
[----:B------:R-:W-:Y:S01]  /*0330*/  ULDC UR5, c[0x0][0x254] ;  /* 0x0000950000057ab9 */ /* 0x000fe20000000800 */
[----:B------:R-:W-:Y:S02]  /*0340*/  MOV R12, RZ ;  /* 0x000000ff000c7202 */ /* 0x000fe40000000f00 */
[----:B------:R-:W-:-:S13]  /*0350*/  ISETP.GT.AND P0, PT, R7, UR5, PT ;  /* 0x0000000507007c0c */ /* 0x000fda000bf04270 */
[----:B------:R-:W-:Y:S05]  /*0360*/  @!P0 BRA `(.L_x_2) ;  /* 0x00000000001c8947 */ /* 0x000fea0003800000 */
[----:B------:R-:W0:Y:S02]  /*0370*/  LDC R12, c[0x0][0x258] ;  /* 0x00009600ff0c7b82 */ /* 0x000e240000000800 */
[----:B0-----:R-:W-:-:S05]  /*0380*/  VIMNMX R9, R7, R12, PT ;  /* 0x0000000c07097248 */ /* 0x001fca0003fe0100 */
[----:B------:R-:W-:-:S05]  /*0390*/  VIADD R9, R9, -UR5 ;  /* 0x8000000509097c36 */ /* 0x000fca0008000000 */
[----:B------:R-:W-:-:S04]  /*03a0*/  SHF.R.S32.HI R12, RZ, 0x1f, R9 ;  /* 0x0000001fff0c7819 */ /* 0x000fc80000011409 */
[----:B------:R-:W-:-:S04]  /*03b0*/  LEA.HI R12, R12, R9, RZ, 0x5 ;  /* 0x000000090c0c7211 */ /* 0x000fc800078f28ff */
[----:B------:R-:W-:-:S05]  /*03c0*/  SHF.R.S32.HI R12, RZ, 0x5, R12 ;  /* 0x00000005ff0c7819 */ /* 0x000fca000001140c */
[----:B------:R-:W-:-:S07]  /*03d0*/  IMAD R12, R12, 0x5, RZ ;  /* 0x000000050c0c7824 */ /* 0x000fce00078e02ff */
.L_x_2:
        /* <DEDUP_REMOVED lines=9> */
[----:B------:R-:W-:-:S04]  /*0470*/  SHF.R.S32.HI R14, RZ, 0x5, R14 ;  /* 0x00000005ff0e7819 */ /* 0x000fc8000001140e */
[----:B------:R-:W-:-:S07]  /*0480*/  SHF.L.U32 R13, R14, 0x2, RZ ;  /* 0x000000020e0d7819 */ /* 0x000fce00000006ff */
.L_x_3:
[----:B------:R-:W-:Y:S01]  /*0490*/  ULDC UR5, c[0x0][0x25c] ;  /* 0x0000970000057ab9 */ /* 0x000fe20000000800 */
[----:B------:R-:W-:Y:S01]  /*04a0*/  IMAD.MOV.U32 R14, RZ, RZ, RZ ;  /* 0x000000ffff0e7224 */ /* 0x000fe200078e00ff */
[----:B------:R-:W-:-:S13]  /*04b0*/  ISETP.GT.AND P0, PT, R7, UR5, PT ;  /* 0x0000000507007c0c */ /* 0x000fda000bf04270 */
[----:B------:R-:W-:Y:S05]  /*04c0*/  @!P0 BRA `(.L_x_4) ;  /* 0x00000000001c8947 */ /* 0x000fea0003800000 */
[----:B------:R-:W0:Y:S02]  /*04d0*/  LDC R14, c[0x0][0x260] ;  /* 0x00009800ff0e7b82 */ /* 0x000e240000000800 */
[----:B0-----:R-:W-:-:S04]  /*04e0*/  VIMNMX R9, R7, R14, PT ;  /* 0x0000000e07097248 */ /* 0x001fc80003fe0100 */
[----:B------:R-:W-:-:S04]  /*04f0*/  IADD3 R9, R9, -UR5, RZ ;  /* 0x8000000509097c10 */ /* 0x000fc8000fffe0ff */
[----:B------:R-:W-:-:S04]  /*0500*/  SHF.R.S32.HI R14, RZ, 0x1f, R9 ;  /* 0x0000001fff0e7819 */ /* 0x000fc80000011409 */
[----:B------:R-:W-:-:S04]  /*0510*/  LEA.HI R14, R14, R9, RZ, 0x5 ;  /* 0x000000090e0e7211 */ /* 0x000fc800078f28ff */
[----:B------:R-:W-:-:S05]  /*0520*/  SHF.R.S32.HI R14, RZ, 0x5, R14 ;  /* 0x00000005ff0e7819 */ /* 0x000fca000001140e */
[----:B------:R-:W-:-:S07]  /*0530*/  IMAD R14, R14, 0x3, RZ ;  /* 0x000000030e0e7824 */ /* 0x000fce00078e02ff */
.L_x_4:
        /* <DEDUP_REMOVED lines=10> */
[----:B------:R-:W-:-:S07]  /*05e0*/  IMAD.SHL.U32 R15, R16, 0x2, RZ ;  /* 0x00000002100f7824 */ /* 0x000fce00078e00ff */
.L_x_5:
[C---:B------:R-:W-:Y:S01]  /*05f0*/  VIMNMX R9, R7.reuse, UR4, PT ;  /* 0x0000000407097c48 */ /* 0x040fe2000bfe0100 */
[----:B------:R-:W-:Y:S01]  /*0600*/  ULDC.64 UR6, c[0x0][0x210] ;  /* 0x0000840000067ab9 */ /* 0x000fe20000000a00 */
[----:B------:R-:W-:Y:S01]  /*0610*/  SHF.L.U32 R17, R0, 0x2, RZ ;  /* 0x0000000200117819 */ /* 0x000fe200000006ff */
[C---:B-----5:R-:W-:Y:S01]  /*0620*/  IMAD.IADD R4, R7.reuse, 0x1, R4 ;  /* 0x0000000107047824 */ /* 0x060fe200078e0204 */
[----:B------:R-:W-:Y:S02]  /*0630*/  SHF.R.S32.HI R16, RZ, 0x1f, R9 ;  /* 0x0000001fff107819 */ /* 0x000fe40000011409 */
[----:B------:R-:W-:Y:S02]  /*0640*/  VIADDMNMX R2, R7, 0x80, R2, PT ;  /* 0x0000008007027846 */ /* 0x000fe40003800102 */
[----:B------:R-:W-:Y:S02]  /*0650*/  LEA.HI R16, R16, R9, RZ, 0x5 ;  /* 0x0000000910107211 */ /* 0x000fe400078f28ff */
[----:B------:R-:W-:-:S02]  /*0660*/  LOP3.LUT R9, R17, 0x1c, RZ, 0xc0, !PT ;  /* 0x0000001c11097812 */ /* 0x000fc400078ec0ff */
[----:B------:R-:W-:Y:S02]  /*0670*/  SHF.R.S32.HI R16, RZ, 0x5, R16 ;  /* 0x00000005ff107819 */ /* 0x000fe40000011410 */
[----:B------:R-:W-:Y:S01]  /*0680*/  SHF.R.U32.HI R10, RZ, R9, R10 ;  /* 0x00000009ff0a7219 */ /* 0x000fe2000001160a */
[----:B------:R-:W-:Y:S01]  /*0690*/  BAR.SYNC.DEFER_BLOCKING 0x0 ;  /* 0x0000000000007b1d */ /* 0x000fe20000010000 */
[C---:B------:R-:W-:Y:S01]  /*06a0*/  ISETP.GE.AND P0, PT, R7.reuse, R2, PT ;  /* 0x000000020700720c */ /* 0x040fe20003f06270 */
[----:B------:R-:W-:Y:S01]  /*06b0*/  IMAD R11, R16, 0x8, R11 ;  /* 0x00000008100b7824 */ /* 0x000fe200078e020b */
[----:B------:R-:W-:Y:S02]  /*06c0*/  LOP3.LUT R10, R10, 0xf, RZ, 0xc0, !PT ;  /* 0x0000000f0a0a7812 */ /* 0x000fe400078ec0ff */
[----:B------:R-:W-:Y:S01]  /*06d0*/  ISETP.GE.OR P0, PT, R7, UR4, P0 ;  /* 0x0000000407007c0c */ /* 0x000fe20008706670 */
[----:B------:R-:W-:Y:S01]  /*06e0*/  UMOV UR4, URZ ;  /* 0x0000003f00047c82 */ /* 0x000fe20008000000 */
[----:B------:R-:W-:-:S02]  /*06f0*/  IADD3 R11, R13, R11, R12 ;  /* 0x0000000b0d0b7210 */ /* 0x000fc40007ffe00c */
[----:B------:R-:W-:Y:S02]  /*0700*/  IADD3 R10, R10, 0x1, RZ ;  /* 0x000000010a0a7810 */ /* 0x000fe40007ffe0ff */
[----:B------:R-:W-:-:S03]  /*0710*/  IADD3 R14, R15, R11, R14 ;  /* 0x0000000b0f0e7210 */ /* 0x000fc60007ffe00e */
[----:B------:R-:W-:Y:S01]  /*0720*/  IMAD R12, R10, R10, RZ ;  /* 0x0000000a0a0c7224 */ /* 0x000fe200078e02ff */
[----:B------:R-:W-:Y:S01]  /*0730*/  SHF.R.S32.HI R10, RZ, 0x1f, R0 ;  /* 0x0000001fff0a7819 */ /* 0x000fe20000011400 */
[----:B------:R-:W-:-:S04]  /*0740*/  IMAD R11, R14, R3, RZ ;  /* 0x000000030e0b7224 */ /* 0x000fc800078e02ff */
[----:B------:R-:W0:Y:S01]  /*0750*/  I2F.F16 R12, R12 ;  /* 0x0000000c000c7306 */ /* 0x000e220000200c00 */
[----:B------:R-:W-:-:S04]  /*0760*/  IADD3 R13, P1, R0, R11, RZ ;  /* 0x0000000b000d7210 */ /* 0x000fc80007f3e0ff */
[----:B------:R-:W-:Y:S02]  /*0770*/  LEA.HI.X.SX32 R14, R11, R10, 0x1, P1 ;  /* 0x0000000a0b0e7211 */ /* 0x000fe400008f0eff */
[----:B------:R-:W-:-:S04]  /*0780*/  LEA R10, P1, R13, UR6, 0x2 ;  /* 0x000000060d0a7c11 */ /* 0x000fc8000f8210ff */
[----:B------:R-:W-:Y:S01]  /*0790*/  LEA.HI.X R11, R13, UR7, R14, 0x2, P1 ;  /* 0x000000070d0b7c11 */ /* 0x000fe200088f140e */
[----:B0-----:R-:W-:Y:S01]  /*07a0*/  HMUL2 R5, R12.H0_H0, R5.H0_H0 ;  /* 0x200000050c057232 */ /* 0x001fe20000000800 */
[----:B------:R-:W-:Y:S07]  /*07b0*/  @P0 BRA `(.L_x_6) ;  /* 0x0000000400f80947 */ /* 0x000fee0003800000 */
[----:B------:R-:W-:Y:S01]  /*07c0*/  SHF.R.S32.HI R20, RZ, 0x1f, R3 ;  /* 0x0000001fff147819 */ /* 0x000fe20000011403 */
[----:B------:R-:W-:Y:S01]  /*07d0*/  UMOV UR4, URZ ;  /* 0x0000003f00047c82 */ /* 0x000fe20008000000 */
[C---:B------:R-:W-:Y:S02]  /*07e0*/  SHF.L.U32 R21, R3.reuse, 0x2, RZ ;  /* 0x0000000203157819 */ /* 0x040fe400000006ff */
[----:B------:R-:W-:-:S07]  /*07f0*/  SHF.L.U64.HI R20, R3, 0x2, R20 ;  /* 0x0000000203147819 */ /* 0x000fce0000010214 */
.L_x_9:
[----:B0-----:R-:W0:Y:S01]  /*0800*/  S2UR UR6, SR_CgaCtaId ;  /* 0x00000000000679c3 */ /* 0x001e220000008800 */
[----:B------:R-:W-:Y:S01]  /*0810*/  ISETP.NE.AND P0, PT, R7, R4, PT ;  /* 0x000000040700720c */ /* 0x000fe20003f05270 */
[----:B------:R-:W-:Y:S02]  /*0820*/  UMOV UR5, 0x400 ;  /* 0x0000040000057882 */ /* 0x000fe40000000000 */
[----:B0-----:R-:W-:-:S10]  /*0830*/  ULEA UR6, UR6, UR5, 0x18 ;  /* 0x0000000506067291 */ /* 0x001fd4000f8ec03f */
[----:B------:R-:W-:Y:S05]  /*0840*/  @P0 BRA `(.L_x_7) ;  /* 0x00000000005c0947 */ /* 0x000fea0003800000 */
[----:B------:R-:W0:Y:S01]  /*0850*/  LDC.64 R4, c[0x0][0x220] ;  /* 0x00008800ff047b82 */ /* 0x000e220000000a00 */
[----:B------:R-:W-:Y:S01]  /*0860*/  VIADD R6, R6, 0x1 ;  /* 0x0000000106067836 */ /* 0x000fe20000000000 */
[----:B------:R-:W-:-:S03]  /*0870*/  ULDC UR5, c[0x0][0x23c] ;  /* 0x00008f0000057ab9 */ /* 0x000fc60000000800 */
[----:B------:R-:W-:-:S03]  /*0880*/  IMAD R3, R6, UR5, RZ ;  /* 0x0000000506037c24 */ /* 0x000fc6000f8e02ff */
[----:B------:R-:W1:Y:S02]  /*0890*/  LDC.64 R14, c[0x0][0x230] ;  /* 0x00008c00ff0e7b82 */ /* 0x000e640000000a00 */
[----:B------:R-:W-:-:S04]  /*08a0*/  SHF.R.S32.HI R12, RZ, 0x1f, R3 ;  /* 0x0000001fff0c7819 */ /* 0x000fc80000011403 */
[----:B------:R-:W-:Y:S02]  /*08b0*/  LEA.HI R3, R12, R3, RZ, 0x3 ;  /* 0x000000030c037211 */ /* 0x000fe400078f18ff */
[----:B------:R-:W2:Y:S02]  /*08c0*/  LDC.64 R12, c[0x0][0x228] ;  /* 0x00008a00ff0c7b82 */ /* 0x000ea40000000a00 */
[----:B------:R-:W-:-:S05]  /*08d0*/  LEA.HI.SX32 R3, R3, R8, 0x1d ;  /* 0x0000000803037211 */ /* 0x000fca00078feaff */
[----:B0-----:R-:W-:-:S06]  /*08e0*/  IMAD.WIDE R4, R3, 0x4, R4 ;  /* 0x0000000403047825 */ /* 0x001fcc00078e0204 */
[----:B------:R-:W3:Y:S01]  /*08f0*/  LDG.E.CONSTANT R4, desc[UR8][R4.64] ;  /* 0x0000000804047981 */ /* 0x000ee2000c1e9900 */
[----:B------:R-:W-:-:S05]  /*0900*/  SHF.L.U32 R3, R7, 0x1, RZ ;  /* 0x0000000107037819 */ /* 0x000fca00000006ff */
[----:B-1----:R-:W-:-:S04]  /*0910*/  IMAD.WIDE R14, R3, 0x2, R14 ;  /* 0x00000002030e7825 */ /* 0x002fc800078e020e */
[----:B--2---:R-:W-:Y:S02]  /*0920*/  IMAD.WIDE R12, R6, 0x2, R12 ;  /* 0x00000002060c7825 */ /* 0x004fe400078e020c */
[----:B------:R-:W2:Y:S04]  /*0930*/  LDG.E.U16.CONSTANT R14, desc[UR8][R14.64+0x2] ;  /* 0x000002080e0e7981 */ /* 0x000ea8000c1e9500 */
[----:B------:R-:W4:Y:S01]  /*0940*/  LDG.E.U16.CONSTANT R12, desc[UR8][R12.64] ;  /* 0x000000080c0c7981 */ /* 0x000f22000c1e9500 */
[----:B---3--:R-:W-:-:S04]  /*0950*/  SHF.R.U32.HI R3, RZ, R9, R4 ;  /* 0x00000009ff037219 */ /* 0x008fc80000011604 */
[----:B------:R-:W-:-:S05]  /*0960*/  LOP3.LUT R3, R3, 0xf, RZ, 0xc0, !PT ;  /* 0x0000000f03037812 */ /* 0x000fca00078ec0ff */
[----:B------:R-:W-:Y:S01]  /*0970*/  VIADD R3, R3, 0x1 ;  /* 0x0000000103037836 */ /* 0x000fe20000000000 */
[----:B--2---:R-:W-:-:S03]  /*0980*/  IADD3 R4, R14, R7, RZ ;  /* 0x000000070e047210 */ /* 0x004fc60007ffe0ff */
[----:B------:R-:W-:-:S06]  /*0990*/  IMAD R3, R3, R3, RZ ;  /* 0x0000000303037224 */ /* 0x000fcc00078e02ff */
[----:B------:R-:W4:Y:S02]  /*09a0*/  I2F.F16 R3, R3 ;  /* 0x0000000300037306 */ /* 0x000f240000200c00 */
[----:B----4-:R-:W-:-:S07]  /*09b0*/  HMUL2 R5, R3.H0_H0, R12.H0_H0 ;  /* 0x2000000c03057232 */ /* 0x010fce0000000800 */
.L_x_7:
[----:B------:R-:W-:Y:S01]  /*09c0*/  IMAD.MOV.U32 R22, RZ, RZ, RZ ;  /* 0x000000ffff167224 */ /* 0x000fe200078e00ff */
[----:B------:R-:W-:Y:S01]  /*09d0*/  MOV R12, R10 ;  /* 0x0000000a000c7202 */ /* 0x000fe20000000f00 */
[----:B------:R-:W-:Y:S01]  /*09e0*/  IMAD.MOV.U32 R13, RZ, RZ, R11 ;  /* 0x000000ffff0d7224 */ /* 0x000fe200078e000b */
[----:B------:R-:W-:-:S06]  /*09f0*/  UMOV UR5, UR4 ;  /* 0x0000000400057c82 */ /* 0x000fcc0008000000 */
.L_x_8:
[----:B0-----:R-:W2:Y:S01]  /*0a00*/  LDG.E.CONSTANT R18, desc[UR8][R12.64] ;  /* 0x000000080c127981 */ /* 0x001ea2000c1e9900 */
[----:B------:R-:W-:-:S04]  /*0a10*/  IADD3 R16, P0, R12, R21, RZ ;  /* 0x000000150c107210 */ /* 0x000fc80007f1e0ff */
[----:B------:R-:W-:-:S05]  /*0a20*/  IADD3.X R17, R13, R20, RZ, P0, !PT ;  /* 0x000000140d117210 */ /* 0x000fca00007fe4ff */
[----:B------:R0:W3:Y:S01]  /*0a30*/  LDG.E.CONSTANT R23, desc[UR8][R16.64] ;  /* 0x0000000810177981 */ /* 0x0000e2000c1e9900 */
[----:B------:R-:W-:Y:S01]  /*0a40*/  ULEA UR7, UR5, UR6, 0x1 ;  /* 0x0000000605077291 */ /* 0x000fe2000f8e083f */
[----:B------:R-:W-:Y:S01]  /*0a50*/  VIADD R22, R22, 0x1 ;  /* 0x0000000116167836 */ /* 0x000fe20000000000 */
[----:B------:R-:W-:-:S04]  /*0a60*/  UIADD3 UR5, UR5, 0x8, URZ ;  /* 0x0000000805057890 */ /* 0x000fc8000fffe03f */
[----:B------:R-:W-:-:S03]  /*0a70*/  ISETP.NE.AND P0, PT, R22, 0x4, PT ;  /* 0x000000041600780c */ /* 0x000fc60003f05270 */
[----:B------:R-:W1:Y:S04]  /*0a80*/  LDS.U16 R24, [UR7] ;  /* 0x00000007ff187984 */ /* 0x000e680008000400 */
[----:B------:R-:W4:Y:S04]  /*0a90*/  LDS.U16 R26, [UR7+0x2] ;  /* 0x00000207ff1a7984 */ /* 0x000f280008000400 */
[----:B------:R-:W5:Y:S01]  /*0aa0*/  LDS.U16 R25, [UR7+0x6] ;  /* 0x00000607ff197984 */ /* 0x000f620008000400 */
[----:B--2---:R-:W-:Y:S02]  /*0ab0*/  SHF.R.U32.HI R14, RZ, 0x8, R18 ;  /* 0x00000008ff0e7819 */ /* 0x004fe40000011612 */
[----:B------:R-:W-:-:S02]  /*0ac0*/  LOP3.LUT R3, R18, 0xff, RZ, 0xc0, !PT ;  /* 0x000000ff12037812 */ /* 0x000fc400078ec0ff */
[----:B------:R-:W-:Y:S02]  /*0ad0*/  LOP3.LUT R14, R14, 0xff, RZ, 0xc0, !PT ;  /* 0x000000ff0e0e7812 */ /* 0x000fe400078ec0ff */
[----:B------:R-:W-:Y:S01]  /*0ae0*/  SHF.R.U32.HI R28, RZ, 0x10, R18 ;  /* 0x00000010ff1c7819 */ /* 0x000fe20000011612 */
[----:B------:R-:W-:Y:S01]  /*0af0*/  VIADD R19, R3, 0xffffff80 ;  /* 0xffffff8003137836 */ /* 0x000fe20000000000 */
[----:B------:R-:W-:Y:S01]  /*0b00*/  IADD3 R27, R14, -0x80, RZ ;  /* 0xffffff800e1b7810 */ /* 0x000fe20007ffe0ff */
[----:B------:R-:W1:Y:S01]  /*0b10*/  LDC R3, c[0x0][0x23c] ;  /* 0x00008f00ff037b82 */ /* 0x000e620000000800 */
[----:B------:R-:W-:Y:S02]  /*0b20*/  LOP3.LUT R28, R28, 0xff, RZ, 0xc0, !PT ;  /* 0x000000ff1c1c7812 */ /* 0x000fe400078ec0ff */
[----:B0-----:R-:W-:Y:S01]  /*0b30*/  I2F.F16 R16, R27 ;  /* 0x0000001b00107306 */ /* 0x001fe20000200c00 */
[----:B------:R-:W-:Y:S02]  /*0b40*/  LEA.HI R18, R18, 0xffffff80, RZ, 0x8 ;  /* 0xffffff8012127811 */ /* 0x000fe400078f40ff */
[----:B------:R-:W-:-:S02]  /*0b50*/  IADD3 R28, R28, -0x80, RZ ;  /* 0xffffff801c1c7810 */ /* 0x000fc40007ffe0ff */
[----:B------:R-:W0:Y:S03]  /*0b60*/  LDC.64 R14, c[0x0][0x248] ;  /* 0x00009200ff0e7b82 */ /* 0x000e260000000a00 */
[----:B------:R-:W2:Y:S08]  /*0b70*/  I2F.F16 R19, R19 ;  /* 0x0000001300137306 */ /* 0x000eb00000200c00 */
[----:B------:R-:W-:Y:S01]  /*0b80*/  I2F.F16 R27, R18 ;  /* 0x00000012001b7306 */ /* 0x000fe20000200c00 */
[----:B-1----:R-:W-:Y:S01]  /*0b90*/  IMAD R17, R24, R3, R0 ;  /* 0x0000000318117224 */ /* 0x002fe200078e0200 */
[----:B--2---:R-:W-:-:S06]  /*0ba0*/  PRMT R16, R19, 0x5410, R16 ;  /* 0x0000541013107816 */ /* 0x004fcc0000000010 */
[----:B------:R-:W1:Y:S01]  /*0bb0*/  I2F.F16 R28, R28 ;  /* 0x0000001c001c7306 */ /* 0x000e620000200c00 */
[----:B------:R-:W2:Y:S01]  /*0bc0*/  LDS.U16 R19, [UR7+0x4] ;  /* 0x00000407ff137984 */ /* 0x000ea20008000400 */
[-CC-:B----4-:R-:W-:Y:S02]  /*0bd0*/  IMAD R29, R26, R3.reuse, R0.reuse ;  /* 0x000000031a1d7224 */ /* 0x190fe400078e0200 */
[----:B-----5:R-:W-:Y:S01]  /*0be0*/  IMAD R25, R25, R3, R0 ;  /* 0x0000000319197224 */ /* 0x020fe200078e0200 */
[----:B------:R-:W-:Y:S01]  /*0bf0*/  HFMA2.MMA R24, R16, R5, -RZ ;  /* 0x0000000510187235 */ /* 0x000fe200001000ff */
[----:B0-----:R-:W-:-:S04]  /*0c00*/  IMAD.WIDE R16, R17, 0x2, R14 ;  /* 0x0000000211107825 */ /* 0x001fc800078e020e */
[----:B------:R-:W-:Y:S02]  /*0c10*/  IMAD.WIDE R12, R3, 0x8, R12 ;  /* 0x00000008030c7825 */ /* 0x000fe400078e020c */
[----:B------:R0:W-:Y:S01]  /*0c20*/  STG.E.U16 desc[UR8][R16.64], R24 ;  /* 0x0000001810007986 */ /* 0x0001e2000c101508 */
[----:B-1----:R-:W-:Y:S02]  /*0c30*/  PRMT R28, R28, 0x5410, R27 ;  /* 0x000054101c1c7816 */ /* 0x002fe4000000001b */
[----:B------:R-:W-:Y:S02]  /*0c40*/  PRMT R26, R24, 0x7632, R26 ;  /* 0x00007632181a7816 */ /* 0x000fe4000000001a */
[----:B------:R-:W-:Y:S01]  /*0c50*/  LDS.U16 R24, [UR7+0x8] ;  /* 0x00000807ff187984 */ /* 0x000fe20008000400 */
[----:B0-----:R-:W-:Y:S01]  /*0c60*/  IMAD.WIDE R16, R29, 0x2, R14 ;  /* 0x000000021d107825 */ /* 0x001fe200078e020e */
[----:B---3--:R-:W-:-:S04]  /*0c70*/  SHF.R.U32.HI R29, RZ, 0x8, R23 ;  /* 0x00000008ff1d7819 */ /* 0x008fc80000011617 */
[----:B------:R0:W-:Y:S01]  /*0c80*/  STG.E.U16 desc[UR8][R16.64], R26 ;  /* 0x0000001a10007986 */ /* 0x0001e2000c101508 */
[----:B------:R-:W-:-:S03]  /*0c90*/  LOP3.LUT R29, R29, 0xff, RZ, 0xc0, !PT ;  /* 0x000000ff1d1d7812 */ /* 0x000fc600078ec0ff */
[----:B------:R-:W1:Y:S01]  /*0ca0*/  LDS.U16 R26, [UR7+0xa] ;  /* 0x00000a07ff1a7984 */ /* 0x000e620008000400 */
[----:B------:R-:W-:Y:S01]  /*0cb0*/  IADD3 R29, R29, -0x80, RZ ;  /* 0xffffff801d1d7810 */ /* 0x000fe20007ffe0ff */
[----:B--2---:R-:W-:Y:S02]  /*0cc0*/  IMAD R27, R19, R3, R0 ;  /* 0x00000003131b7224 */ /* 0x004fe400078e0200 */
[----:B------:R-:W-:Y:S02]  /*0cd0*/  HMUL2 R19, R28, R5 ;  /* 0x000000051c137232 */ /* 0x000fe40000000000 */
[----:B0-----:R-:W-:-:S03]  /*0ce0*/  IMAD.WIDE R16, R27, 0x2, R14 ;  /* 0x000000021b107825 */ /* 0x001fc600078e020e */
[C---:B------:R-:W-:Y:S01]  /*0cf0*/  PRMT R30, R19.reuse, 0x7610, R30 ;  /* 0x00007610131e7816 */ /* 0x040fe2000000001e */
[----:B------:R-:W0:Y:S01]  /*0d00*/  LDS.U16 R27, [UR7+0xc] ;  /* 0x00000c07ff1b7984 */ /* 0x000e220008000400 */
[----:B------:R-:W-:Y:S01]  /*0d10*/  PRMT R31, R19, 0x7632, R31 ;  /* 0x00007632131f7816 */ /* 0x000fe2000000001f */
[----:B------:R-:W-:Y:S01]  /*0d20*/  IMAD.WIDE R18, R25, 0x2, R14 ;  /* 0x0000000219127825 */ /* 0x000fe200078e020e */
[----:B------:R-:W-:Y:S01]  /*0d30*/  LOP3.LUT R25, R23, 0xff, RZ, 0xc0, !PT ;  /* 0x000000ff17197812 */ /* 0x000fe200078ec0ff */
[----:B------:R2:W-:Y:S04]  /*0d40*/  STG.E.U16 desc[UR8][R16.64], R30 ;  /* 0x0000001e10007986 */ /* 0x0005e8000c101508 */
[----:B------:R-:W-:Y:S01]  /*0d50*/  VIADD R28, R25, 0xffffff80 ;  /* 0xffffff80191c7836 */ /* 0x000fe20000000000 */
[----:B------:R3:W-:Y:S04]  /*0d60*/  STG.E.U16 desc[UR8][R18.64], R31 ;  /* 0x0000001f12007986 */ /* 0x0007e8000c101508 */
[----:B------:R-:W4:Y:S01]  /*0d70*/  LDS.U16 R25, [UR7+0xe] ;  /* 0x00000e07ff197984 */ /* 0x000f220008000400 */
[----:B------:R-:W-:Y:S01]  /*0d80*/  I2F.F16 R28, R28 ;  /* 0x0000001c001c7306 */ /* 0x000fe20000200c00 */
[----:B--2---:R-:W-:-:S04]  /*0d90*/  SHF.R.U32.HI R16, RZ, 0x10, R23 ;  /* 0x00000010ff107819 */ /* 0x004fc80000011617 */
[----:B------:R-:W-:-:S03]  /*0da0*/  LOP3.LUT R16, R16, 0xff, RZ, 0xc0, !PT ;  /* 0x000000ff10107812 */ /* 0x000fc600078ec0ff */
[----:B------:R1:W2:Y:S01]  /*0db0*/  I2F.F16 R17, R29 ;  /* 0x0000001d00117306 */ /* 0x0002a20000200c00 */
[----:B---3--:R-:W-:Y:S02]  /*0dc0*/  LEA.HI R18, R23, 0xffffff80, RZ, 0x8 ;  /* 0xffffff8017127811 */ /* 0x008fe400078f40ff */
[----:B------:R-:W-:-:S05]  /*0dd0*/  IADD3 R19, R16, -0x80, RZ ;  /* 0xffffff8010137810 */ /* 0x000fca0007ffe0ff */
[----:B------:R-:W-:Y:S01]  /*0de0*/  I2F.F16 R18, R18 ;  /* 0x0000001200127306 */ /* 0x000fe20000200c00 */
[----:B-1----:R-:W-:Y:S01]  /*0df0*/  IMAD R29, R26, R3, R0 ;  /* 0x000000031a1d7224 */ /* 0x002fe200078e0200 */
[----:B--2---:R-:W-:-:S06]  /*0e00*/  PRMT R28, R28, 0x5410, R17 ;  /* 0x000054101c1c7816 */ /* 0x004fcc0000000011 */
[----:B------:R-:W1:Y:S01]  /*0e10*/  I2F.F16 R19, R19 ;  /* 0x0000001300137306 */ /* 0x000e620000200c00 */
[-CC-:B------:R-:W-:Y:S02]  /*0e20*/  IMAD R17, R24, R3.reuse, R0.reuse ;  /* 0x0000000318117224 */ /* 0x180fe400078e0200 */
[----:B0-----:R-:W-:Y:S01]  /*0e30*/  IMAD R27, R27, R3, R0 ;  /* 0x000000031b1b7224 */ /* 0x001fe200078e0200 */
[----:B------:R-:W-:Y:S01]  /*0e40*/  HFMA2.MMA R23, R28, R5, -RZ ;  /* 0x000000051c177235 */ /* 0x000fe200001000ff */
[----:B------:R-:W-:-:S06]  /*0e50*/  IMAD.WIDE R16, R17, 0x2, R14 ;  /* 0x0000000211107825 */ /* 0x000fcc00078e020e */
[----:B------:R0:W-:Y:S01]  /*0e60*/  STG.E.U16 desc[UR8][R16.64], R23 ;  /* 0x0000001710007986 */ /* 0x0001e2000c101508 */
[----:B-1----:R-:W-:Y:S01]  /*0e70*/  PRMT R18, R19, 0x5410, R18 ;  /* 0x0000541013127816 */ /* 0x002fe20000000012 */
[----:B----4-:R-:W-:-:S04]  /*0e80*/  IMAD R25, R25, R3, R0 ;  /* 0x0000000319197224 */ /* 0x010fc800078e0200 */
[----:B------:R-:W-:Y:S02]  /*0e90*/  HMUL2 R24, R18, R5 ;  /* 0x0000000512187232 */ /* 0x000fe40000000000 */
[----:B------:R-:W-:-:S04]  /*0ea0*/  IMAD.WIDE R18, R27, 0x2, R14 ;  /* 0x000000021b127825 */ /* 0x000fc800078e020e */
[----:B0-----:R-:W-:-:S04]  /*0eb0*/  IMAD.WIDE R16, R29, 0x2, R14 ;  /* 0x000000021d107825 */ /* 0x001fc800078e020e */
[----:B------:R-:W-:Y:S01]  /*0ec0*/  IMAD.WIDE R14, R25, 0x2, R14 ;  /* 0x00000002190e7825 */ /* 0x000fe200078e020e */
[----:B------:R-:W-:Y:S02]  /*0ed0*/  PRMT R25, R23, 0x7632, R25 ;  /* 0x0000763217197816 */ /* 0x000fe40000000019 */
[----:B------:R-:W-:-:S03]  /*0ee0*/  PRMT R23, R24, 0x7632, R23 ;  /* 0x0000763218177816 */ /* 0x000fc60000000017 */
[----:B------:R0:W-:Y:S04]  /*0ef0*/  STG.E.U16 desc[UR8][R16.64], R25 ;  /* 0x0000001910007986 */ /* 0x0001e8000c101508 */
[----:B------:R0:W-:Y:S04]  /*0f00*/  STG.E.U16 desc[UR8][R18.64], R24 ;  /* 0x0000001812007986 */ /* 0x0001e8000c101508 */
[----:B------:R0:W-:Y:S01]  /*0f10*/  STG.E.U16 desc[UR8][R14.64], R23 ;  /* 0x000000170e007986 */ /* 0x0001e2000c101508 */
[----:B------:R-:W-:Y:S05]  /*0f20*/  @P0 BRA `(.L_x_8) ;  /* 0xfffffff800b40947 */ /* 0x000fea000383ffff */
[----:B------:R-:W-:Y:S01]  /*0f30*/  IADD3 R7, R7, 0x20, RZ ;  /* 0x0000002007077810 */ /* 0x000fe20007ffe0ff */
[----:B------:R-:W-:Y:S01]  /*0f40*/  ULDC UR5, c[0x0][0x250] ;  /* 0x0000940000057ab9 */ /* 0x000fe20000000800 */
[----:B------:R-:W-:Y:S01]  /*0f50*/  UIADD3 UR4, UR4, 0x20, URZ ;  /* 0x0000002004047890 */ /* 0x000fe2000fffe03f */
[----:B------:R-:W-:Y:S01]  /*0f60*/  IMAD.WIDE R10, R3, 0x20, R10 ;  /* 0x00000020030a7825 */ /* 0x000fe200078e020a */
[C---:B------:R-:W-:Y:S02]  /*0f70*/  ISETP.GE.AND P0, PT, R7.reuse, UR5, PT ;  /* 0x0000000507007c0c */ /* 0x040fe4000bf06270 */
[----:B------:R-:W-:-:S13]  /*0f80*/  ISETP.LT.AND P1, PT, R7, R2, PT ;  /* 0x000000020700720c */ /* 0x000fda0003f21270 */
[----:B------:R-:W-:Y:S05]  /*0f90*/  @!P0 BRA P1, `(.L_x_9) ;  /* 0xfffffff800188947 */ /* 0x000fea000083ffff */
.L_x_6:
[----:B------:R-:W-:Y:S01]  /*0fa0*/  ISETP.GE.AND P0, PT, R7, R2, PT ;  /* 0x000000020700720c */ /* 0x000fe20003f06270 */
[----:B------:R-:W-:-:S03]  /*0fb0*/  ULDC UR5, c[0x0][0x254] ;  /* 0x0000950000057ab9 */ /* 0x000fc60000000800 */
[----:B------:R-:W-:-:S13]  /*0fc0*/  ISETP.GE.OR P0, PT, R7, UR5, P0 ;  /* 0x0000000507007c0c */ /* 0x000fda0008706670 */
[----:B------:R-:W-:Y:S05]  /*0fd0*/  @P0 BRA `(.L_x_10) ;  /* 0x0000000c00240947 */ /* 0x000fea0003800000 */
.L_x_12:
[----:B------:R-:W1:Y:S01]  /*0fe0*/  S2UR UR6, SR_CgaCtaId ;  /* 0x00000000000679c3 */ /* 0x000e620000008800 */
[----:B------:R-:W-:Y:S01]  /*0ff0*/  ISETP.NE.AND P0, PT, R7, R4, PT ;  /* 0x000000040700720c */ /* 0x000fe20003f05270 */
[----:B------:R-:W-:Y:S01]  /*1000*/  UMOV UR5, 0x400 ;  /* 0x0000040000057882 */ /* 0x000fe20000000000 */
[----:B------:R-:W-:Y:S02]  /*1010*/  UPLOP3.LUT UP0, UPT, UPT, UPT, UPT, 0x80, 0x0 ;  /* 0x000000000000789c */ /* 0x000fe40003f0f070 */
[----:B-1----:R-:W-:-:S04]  /*1020*/  ULEA UR5, UR6, UR5, 0x18 ;  /* 0x0000000506057291 */ /* 0x002fc8000f8ec03f */
[----:B------:R-:W-:-:S04]  /*1030*/  ULEA UR5, UR4, UR5, 0x1 ;  /* 0x0000000504057291 */ /* 0x000fc8000f8e083f */
[----:B------:R-:W-:Y:S01]  /*1040*/  UIADD3 UR5, UR5, 0x10, URZ ;  /* 0x0000001005057890 */ /* 0x000fe2000fffe03f */
[----:B------:R-:W-:Y:S11]  /*1050*/  @P0 BRA `(.L_x_11) ;  /* 0x00000000005c0947 */ /* 0x000ff60003800000 */
[----:B------:R-:W1:Y:S01]  /*1060*/  LDC.64 R4, c[0x0][0x220] ;  /* 0x00008800ff047b82 */ /* 0x000e620000000a00 */
[----:B------:R-:W-:Y:S01]  /*1070*/  IADD3 R6, R6, 0x1, RZ ;  /* 0x0000000106067810 */ /* 0x000fe20007ffe0ff */
[----:B------:R-:W-:-:S04]  /*1080*/  ULDC UR6, c[0x0][0x23c] ;  /* 0x00008f0000067ab9 */ /* 0x000fc80000000800 */
[----:B------:R-:W-:Y:S02]  /*1090*/  IMAD R3, R6, UR6, RZ ;  /* 0x0000000606037c24 */ /* 0x000fe4000f8e02ff */
[----:B0-----:R-:W0:Y:S03]  /*10a0*/  LDC.64 R14, c[0x0][0x228] ;  /* 0x00008a00ff0e7b82 */ /* 0x001e260000000a00 */
[----:B------:R-:W-:-:S04]  /*10b0*/  SHF.R.S32.HI R12, RZ, 0x1f, R3 ;  /* 0x0000001fff0c7819 */ /* 0x000fc80000011403 */
[----:B------:R-:W-:Y:S02]  /*10c0*/  LEA.HI R3, R12, R3, RZ, 0x3 ;  /* 0x000000030c037211 */ /* 0x000fe400078f18ff */
[----:B------:R-:W2:Y:S02]  /*10d0*/  LDC.64 R12, c[0x0][0x230] ;  /* 0x00008c00ff0c7b82 */ /* 0x000ea40000000a00 */
[----:B------:R-:W-:-:S05]  /*10e0*/  LEA.HI.SX32 R3, R3, R8, 0x1d ;  /* 0x0000000803037211 */ /* 0x000fca00078feaff */
[----:B-1----:R-:W-:-:S06]  /*10f0*/  IMAD.WIDE R4, R3, 0x4, R4 ;  /* 0x0000000403047825 */ /* 0x002fcc00078e0204 */
[----:B------:R-:W3:Y:S01]  /*1100*/  LDG.E.CONSTANT R4, desc[UR8][R4.64] ;  /* 0x0000000804047981 */ /* 0x000ee2000c1e9900 */
[----:B------:R-:W-:Y:S01]  /*1110*/  LEA R3, R7, 0x1, 0x1 ;  /* 0x0000000107037811 */ /* 0x000fe200078e08ff */
[----:B0-----:R-:W-:-:S06]  /*1120*/  IMAD.WIDE R14, R6, 0x2, R14 ;  /* 0x00000002060e7825 */ /* 0x001fcc00078e020e */
[----:B------:R-:W4:Y:S01]  /*1130*/  LDG.E.U16.CONSTANT R14, desc[UR8][R14.64] ;  /* 0x000000080e0e7981 */ /* 0x000f22000c1e9500 */
[----:B--2---:R-:W-:-:S06]  /*1140*/  IMAD.WIDE R12, R3, 0x2, R12 ;  /* 0x00000002030c7825 */ /* 0x004fcc00078e020c */
[----:B------:R-:W2:Y:S01]  /*1150*/  LDG.E.U16.CONSTANT R12, desc[UR8][R12.64] ;  /* 0x000000080c0c7981 */ /* 0x000ea2000c1e9500 */
[----:B---3--:R-:W-:-:S04]  /*1160*/  SHF.R.U32.HI R3, RZ, R9, R4 ;  /* 0x00000009ff037219 */ /* 0x008fc80000011604 */
[----:B------:R-:W-:-:S05]  /*1170*/  LOP3.LUT R3, R3, 0xf, RZ, 0xc0, !PT ;  /* 0x0000000f03037812 */ /* 0x000fca00078ec0ff */
[----:B------:R-:W-:-:S04]  /*1180*/  VIADD R3, R3, 0x1 ;  /* 0x0000000103037836 */ /* 0x000fc80000000000 */
[----:B------:R-:W-:-:S06]  /*1190*/  IMAD R3, R3, R3, RZ ;  /* 0x0000000303037224 */ /* 0x000fcc00078e02ff */
[----:B------:R-:W4:Y:S01]  /*11a0*/  I2F.F16 R3, R3 ;  /* 0x0000000300037306 */ /* 0x000f220000200c00 */
[----:B--2---:R-:W-:Y:S01]  /*11b0*/  IADD3 R4, R12, R7, RZ ;  /* 0x000000070c047210 */ /* 0x004fe20007ffe0ff */
[----:B----4-:R-:W-:-:S07]  /*11c0*/  HMUL2 R5, R3.H0_H0, R14.H0_H0 ;  /* 0x2000000e03057232 */ /* 0x010fce0000000800 */
.L_x_11:
[----:B------:R1:W2:Y:S01]  /*11d0*/  LDG.E.CONSTANT R22, desc[UR8][R10.64] ;  /* 0x000000080a167981 */ /* 0x0002a2000c1e9900 */
[----:B------:R-:W3:Y:S03]  /*11e0*/  LDC R3, c[0x0][0x23c] ;  /* 0x00008f00ff037b82 */ /* 0x000ee60000000800 */
[----:B0-----:R-:W0:Y:S04]  /*11f0*/  LDS.U16 R24, [UR5+-0x10] ;  /* 0xfffff005ff187984 */ /* 0x001e280008000400 */
[----:B------:R-:W-:Y:S01]  /*1200*/  LDS.U16 R19, [UR5+-0xe] ;  /* 0xfffff205ff137984 */ /* 0x000fe20008000400 */
[C---:B---3--:R-:W-:Y:S02]  /*1210*/  IMAD.WIDE R12, R3.reuse, 0x4, R10 ;  /* 0x00000004030c7825 */ /* 0x048fe400078e020a */
[----:B-1----:R-:W1:Y:S03]  /*1220*/  LDC.64 R10, c[0x0][0x248] ;  /* 0x00009200ff0a7b82 */ /* 0x002e660000000a00 */
[----:B------:R0:W3:Y:S01]  /*1230*/  LDG.E.CONSTANT R17, desc[UR8][R12.64] ;  /* 0x000000080c117981 */ /* 0x0000e2000c1e9900 */
[----:B------:R-:W-:-:S05]  /*1240*/  IMAD.WIDE R20, R3, 0x4, R12 ;  /* 0x0000000403147825 */ /* 0x000fca00078e020c */
[----:B------:R-:W4:Y:S01]  /*1250*/  LDG.E.CONSTANT R16, desc[UR8][R20.64] ;  /* 0x0000000814107981 */ /* 0x000f22000c1e9900 */
[----:B------:R-:W-:Y:S01]  /*1260*/  PLOP3.LUT P0, PT, PT, PT, UP0, 0x80, 0x0 ;  /* 0x000000000000781c */ /* 0x000fe20003f0f008 */
[----:B------:R-:W-:Y:S02]  /*1270*/  UIADD3 UR4, UR4, 0x10, URZ ;  /* 0x0000001004047890 */ /* 0x000fe4000fffe03f */
[----:B------:R-:W-:Y:S01]  /*1280*/  UPLOP3.LUT UP0, UPT, UPT, UPT, UPT, 0x40, 0x0 ;  /* 0x000000000000789c */ /* 0x000fe20003f0e870 */
[----:B0-----:R-:W-:Y:S01]  /*1290*/  IMAD R13, R24, R3, R0 ;  /* 0x00000003180d7224 */ /* 0x001fe200078e0200 */
[----:B--2---:R-:W-:Y:S02]  /*12a0*/  SHF.R.U32.HI R15, RZ, 0x6, R22 ;  /* 0x00000006ff0f7819 */ /* 0x004fe40000011616 */
[----:B------:R-:W-:Y:S02]  /*12b0*/  LOP3.LUT R14, R22, 0x3f, RZ, 0xc0, !PT ;  /* 0x0000003f160e7812 */ /* 0x000fe400078ec0ff */
[----:B------:R-:W-:-:S02]  /*12c0*/  LOP3.LUT R15, R15, 0x3f, RZ, 0xc0, !PT ;  /* 0x0000003f0f0f7812 */ /* 0x000fc400078ec0ff */
[----:B------:R-:W-:Y:S02]  /*12d0*/  IADD3 R18, R14, -0x20, RZ ;  /* 0xffffffe00e127810 */ /* 0x000fe40007ffe0ff */
[--C-:B------:R-:W-:Y:S01]  /*12e0*/  SHF.R.U32.HI R12, RZ, 0xc, R22.reuse ;  /* 0x0000000cff0c7819 */ /* 0x100fe20000011616 */
[----:B------:R-:W-:Y:S01]  /*12f0*/  VIADD R23, R15, 0xffffffe0 ;  /* 0xffffffe00f177836 */ /* 0x000fe20000000000 */
[----:B------:R-:W-:Y:S01]  /*1300*/  SHF.R.U32.HI R25, RZ, 0x12, R22 ;  /* 0x00000012ff197819 */ /* 0x000fe20000011616 */
[----:B------:R-:W0:Y:S01]  /*1310*/  LDS.U16 R15, [UR5+-0xc] ;  /* 0xfffff405ff0f7984 */ /* 0x000e220008000400 */
[----:B------:R-:W-:Y:S01]  /*1320*/  I2F.F16 R18, R18 ;  /* 0x0000001200127306 */ /* 0x000fe20000200c00 */
[----:B------:R-:W-:Y:S01]  /*1330*/  LOP3.LUT R24, R12, 0x3f, RZ, 0xc0, !PT ;  /* 0x0000003f0c187812 */ /* 0x000fe200078ec0ff */
[----:B-1----:R-:W-:Y:S01]  /*1340*/  IMAD.WIDE R12, R13, 0x2, R10 ;  /* 0x000000020d0c7825 */ /* 0x002fe200078e020a */
[----:B------:R-:W-:Y:S02]  /*1350*/  LOP3.LUT R25, R25, 0x3f, RZ, 0xc0, !PT ;  /* 0x0000003f19197812 */ /* 0x000fe400078ec0ff */
[----:B------:R-:W-:-:S02]  /*1360*/  SHF.R.U32.HI R27, RZ, 0x18, R22 ;  /* 0x00000018ff1b7819 */ /* 0x000fc40000011616 */
[----:B------:R-:W-:Y:S01]  /*1370*/  IADD3 R26, R25, -0x20, RZ ;  /* 0xffffffe0191a7810 */ /* 0x000fe20007ffe0ff */
[----:B------:R-:W1:Y:S01]  /*1380*/  I2F.F16 R23, R23 ;  /* 0x0000001700177306 */ /* 0x000e620000200c00 */
[----:B------:R-:W-:-:S05]  /*1390*/  LOP3.LUT R27, R27, 0x3f, RZ, 0xc0, !PT ;  /* 0x0000003f1b1b7812 */ /* 0x000fca00078ec0ff */
[----:B------:R-:W-:Y:S02]  /*13a0*/  VIADD R28, R27, 0xffffffe0 ;  /* 0xffffffe01b1c7836 */ /* 0x000fe40000000000 */
[----:B------:R-:W-:Y:S01]  /*13b0*/  I2F.F16 R26, R26 ;  /* 0x0000001a001a7306 */ /* 0x000fe20000200c00 */
[----:B---3--:R-:W-:-:S04]  /*13c0*/  SHF.R.U32 R25, R22, 0x1e, R17 ;  /* 0x0000001e16197819 */ /* 0x008fc80000001611 */
[----:B------:R-:W-:Y:S02]  /*13d0*/  LOP3.LUT R25, R25, 0x3f, RZ, 0xc0, !PT ;  /* 0x0000003f19197812 */ /* 0x000fe400078ec0ff */
[----:B-1----:R-:W-:Y:S01]  /*13e0*/  PRMT R14, R18, 0x5410, R23 ;  /* 0x00005410120e7816 */ /* 0x002fe20000000017 */
[----:B------:R1:W-:Y:S01]  /*13f0*/  I2F.F16 R22, R28 ;  /* 0x0000001c00167306 */ /* 0x0003e20000200c00 */
[----:B------:R-:W2:Y:S01]  /*1400*/  LDS.U16 R18, [UR5+-0xa] ;  /* 0xfffff605ff127984 */ /* 0x000ea20008000400 */
[----:B------:R-:W-:Y:S02]  /*1410*/  IADD3 R23, R24, -0x20, RZ ;  /* 0xffffffe018177810 */ /* 0x000fe40007ffe0ff */
[----:B------:R-:W-:Y:S01]  /*1420*/  IADD3 R27, R25, -0x20, RZ ;  /* 0xffffffe0191b7810 */ /* 0x000fe20007ffe0ff */
[----:B------:R-:W3:Y:S01]  /*1430*/  LDS.U16 R24, [UR5+-0x8] ;  /* 0xfffff805ff187984 */ /* 0x000ee20008000400 */
[----:B------:R-:W-:Y:S02]  /*1440*/  HFMA2.MMA R14, R14, R5, -RZ ;  /* 0x000000050e0e7235 */ /* 0x000fe400001000ff */
[----:B------:R-:W5:Y:S01]  /*1450*/  I2F.F16 R23, R23 ;  /* 0x0000001700177306 */ /* 0x000f620000200c00 */
[----:B-1----:R-:W-:-:S04]  /*1460*/  SHF.R.U32.HI R28, RZ, 0x16, R17 ;  /* 0x00000016ff1c7819 */ /* 0x002fc80000011611 */
[----:B------:R1:W-:Y:S01]  /*1470*/  STG.E.U16 desc[UR8][R12.64], R14 ;  /* 0x0000000e0c007986 */ /* 0x0003e2000c101508 */
[-C--:B0-----:R-:W-:Y:S01]  /*1480*/  IMAD R15, R15, R3.reuse, R0 ;  /* 0x000000030f0f7224 */ /* 0x081fe200078e0200 */
[----:B------:R-:W-:Y:S01]  /*1490*/  LOP3.LUT R28, R28, 0x3f, RZ, 0xc0, !PT ;  /* 0x0000003f1c1c7812 */ /* 0x000fe200078ec0ff */
[----:B------:R-:W0:Y:S03]  /*14a0*/  I2F.F16 R27, R27 ;  /* 0x0000001b001b7306 */ /* 0x000e260000200c00 */
[----:B------:R-:W-:Y:S02]  /*14b0*/  IADD3 R28, R28, -0x20, RZ ;  /* 0xffffffe01c1c7810 */ /* 0x000fe40007ffe0ff */
[----:B-----5:R-:W-:Y:S01]  /*14c0*/  PRMT R26, R23, 0x5410, R26 ;  /* 0x00005410171a7816 */ /* 0x020fe2000000001a */
[----:B-1----:R-:W-:Y:S01]  /*14d0*/  IMAD R13, R19, R3, R0 ;  /* 0x00000003130d7224 */ /* 0x002fe200078e0200 */
[----:B------:R-:W1:Y:S03]  /*14e0*/  LDS.U16 R23, [UR5+-0x2] ;  /* 0xfffffe05ff177984 */ /* 0x000e660008000400 */
[----:B------:R-:W-:-:S02]  /*14f0*/  HMUL2 R25, R26, R5 ;  /* 0x000000051a197232 */ /* 0x000fc40000000000 */
[----:B------:R-:W-:Y:S01]  /*1500*/  IMAD.WIDE R12, R13, 0x2, R10 ;  /* 0x000000020d0c7825 */ /* 0x000fe200078e020a */
[----:B------:R-:W-:Y:S02]  /*1510*/  PRMT R26, R14, 0x7632, R26 ;  /* 0x000076320e1a7816 */ /* 0x000fe4000000001a */
[----:B------:R-:W-:Y:S01]  /*1520*/  PRMT R29, R25, 0x7610, R29 ;  /* 0x00007610191d7816 */ /* 0x000fe2000000001d */
[----:B------:R-:W-:Y:S02]  /*1530*/  IMAD.WIDE R14, R15, 0x2, R10 ;  /* 0x000000020f0e7825 */ /* 0x000fe400078e020a */
[----:B------:R0:W-:Y:S04]  /*1540*/  STG.E.U16 desc[UR8][R12.64], R26 ;  /* 0x0000001a0c007986 */ /* 0x0001e8000c101508 */
[----:B------:R5:W-:Y:S01]  /*1550*/  STG.E.U16 desc[UR8][R14.64], R29 ;  /* 0x0000001d0e007986 */ /* 0x000be2000c101508 */
[----:B--2---:R-:W-:-:S04]  /*1560*/  IMAD R19, R18, R3, R0 ;  /* 0x0000000312137224 */ /* 0x004fc800078e0200 */
[----:B------:R-:W-:Y:S01]  /*1570*/  IMAD.WIDE R18, R19, 0x2, R10 ;  /* 0x0000000213127825 */ /* 0x000fe200078e020a */
[----:B0-----:R-:W-:Y:S02]  /*1580*/  PRMT R12, R22, 0x5410, R27 ;  /* 0x00005410160c7816 */ /* 0x001fe4000000001b */
[----:B------:R-:W0:Y:S01]  /*1590*/  LDS.U16 R27, [UR5+-0x6] ;  /* 0xfffffa05ff1b7984 */ /* 0x000e220008000400 */
[----:B------:R-:W-:Y:S01]  /*15a0*/  PRMT R13, R25, 0x7632, R13 ;  /* 0x00007632190d7816 */ /* 0x000fe2000000000d */
[----:B---3--:R-:W-:Y:S01]  /*15b0*/  IMAD R25, R24, R3, R0 ;  /* 0x0000000318197224 */ /* 0x008fe200078e0200 */
[----:B------:R-:W-:Y:S01]  /*15c0*/  SHF.R.U32.HI R24, RZ, 0x4, R17 ;  /* 0x00000004ff187819 */ /* 0x000fe20000011611 */
[----:B------:R-:W2:Y:S01]  /*15d0*/  LDS.U16 R22, [UR5+-0x4] ;  /* 0xfffffc05ff167984 */ /* 0x000ea20008000400 */
[----:B-----5:R-:W-:Y:S02]  /*15e0*/  HFMA2.MMA R15, R12, R5, -RZ ;  /* 0x000000050c0f7235 */ /* 0x020fe400001000ff */
[----:B------:R-:W-:Y:S01]  /*15f0*/  LOP3.LUT R24, R24, 0x3f, RZ, 0xc0, !PT ;  /* 0x0000003f18187812 */ /* 0x000fe200078ec0ff */
[----:B------:R3:W-:Y:S03]  /*1600*/  STG.E.U16 desc[UR8][R18.64], R13 ;  /* 0x0000000d12007986 */ /* 0x0007e6000c101508 */
[----:B------:R-:W-:-:S02]  /*1610*/  IADD3 R14, R24, -0x20, RZ ;  /* 0xffffffe0180e7810 */ /* 0x000fc40007ffe0ff */
[----:B------:R-:W5:Y:S02]  /*1620*/  LDS.U16 R24, [UR5] ;  /* 0x00000005ff187984 */ /* 0x000f640008000400 */
[----:B------:R-:W-:Y:S02]  /*1630*/  PRMT R29, R15, 0x7632, R29 ;  /* 0x000076320f1d7816 */ /* 0x000fe4000000001d */
[----:B------:R-:W-:Y:S01]  /*1640*/  I2F.F16 R14, R14 ;  /* 0x0000000e000e7306 */ /* 0x000fe20000200c00 */
[----:B---3--:R-:W-:Y:S01]  /*1650*/  IMAD.WIDE R12, R25, 0x2, R10 ;  /* 0x00000002190c7825 */ /* 0x008fe200078e020a */
[--C-:B------:R-:W-:Y:S02]  /*1660*/  SHF.R.U32.HI R25, RZ, 0xa, R17.reuse ;  /* 0x0000000aff197819 */ /* 0x100fe40000011611 */
[----:B------:R-:W-:Y:S02]  /*1670*/  SHF.R.U32.HI R18, RZ, 0x10, R17 ;  /* 0x00000010ff127819 */ /* 0x000fe40000011611 */
[----:B------:R-:W-:Y:S01]  /*1680*/  LOP3.LUT R26, R25, 0x3f, RZ, 0xc0, !PT ;  /* 0x0000003f191a7812 */ /* 0x000fe200078ec0ff */
[----:B------:R1:W-:Y:S01]  /*1690*/  STG.E.U16 desc[UR8][R12.64], R15 ;  /* 0x0000000f0c007986 */ /* 0x0003e2000c101508 */
[----:B------:R-:W-:-:S02]  /*16a0*/  LOP3.LUT R18, R18, 0x3f, RZ, 0xc0, !PT ;  /* 0x0000003f12127812 */ /* 0x000fc400078ec0ff */
[----:B----4-:R-:W-:Y:S01]  /*16b0*/  SHF.R.U32 R17, R17, 0x1c, R16 ;  /* 0x0000001c11117819 */ /* 0x010fe20000001610 */
[----:B------:R-:W-:Y:S01]  /*16c0*/  VIADD R19, R26, 0xffffffe0 ;  /* 0xffffffe01a137836 */ /* 0x000fe20000000000 */
[----:B------:R-:W3:Y:S01]  /*16d0*/  LDS.U16 R25, [UR5+0x2] ;  /* 0x00000205ff197984 */ /* 0x000ee20008000400 */
[----:B------:R-:W-:-:S04]  /*16e0*/  IADD3 R26, R18, -0x20, RZ ;  /* 0xffffffe0121a7810 */ /* 0x000fc80007ffe0ff */
[----:B------:R-:W4:Y:S01]  /*16f0*/  I2F.F16 R19, R19 ;  /* 0x0000001300137306 */ /* 0x000f220000200c00 */
[-CC-:B-1----:R-:W-:Y:S02]  /*1700*/  IMAD R15, R23, R3.reuse, R0.reuse ;  /* 0x00000003170f7224 */ /* 0x182fe400078e0200 */
[----:B0-----:R-:W-:-:S05]  /*1710*/  IMAD R13, R27, R3, R0 ;  /* 0x000000031b0d7224 */ /* 0x001fca00078e0200 */
[----:B------:R-:W-:Y:S01]  /*1720*/  I2F.F16 R26, R26 ;  /* 0x0000001a001a7306 */ /* 0x000fe20000200c00 */
[----:B----4-:R-:W-:-:S07]  /*1730*/  PRMT R14, R14, 0x5410, R19 ;  /* 0x000054100e0e7816 */ /* 0x010fce0000000013 */
[----:B------:R0:W1:Y:S01]  /*1740*/  I2F.F16 R27, R28 ;  /* 0x0000001c001b7306 */ /* 0x0000620000200c00 */
[----:B------:R-:W-:-:S04]  /*1750*/  IMAD.WIDE R18, R13, 0x2, R10 ;  /* 0x000000020d127825 */ /* 0x000fc800078e020a */
[-CC-:B--2---:R-:W-:Y:S02]  /*1760*/  IMAD R13, R22, R3.reuse, R0.reuse ;  /* 0x00000003160d7224 */ /* 0x184fe400078e0200 */
[----:B------:R-:W-:Y:S01]  /*1770*/  HMUL2 R22, R14, R5 ;  /* 0x000000050e167232 */ /* 0x000fe20000000000 */
[----:B------:R2:W-:Y:S01]  /*1780*/  STG.E.U16 desc[UR8][R18.64], R29 ;  /* 0x0000001d12007986 */ /* 0x0005e2000c101508 */
[----:B-----5:R-:W-:Y:S01]  /*1790*/  IMAD R23, R24, R3, R0 ;  /* 0x0000000318177224 */ /* 0x020fe200078e0200 */
[----:B------:R-:W-:Y:S01]  /*17a0*/  LOP3.LUT R24, R17, 0x3f, RZ, 0xc0, !PT ;  /* 0x0000003f11187812 */ /* 0x000fe200078ec0ff */
[----:B------:R-:W-:Y:S01]  /*17b0*/  IMAD.WIDE R12, R13, 0x2, R10 ;  /* 0x000000020d0c7825 */ /* 0x000fe200078e020a */
[----:B0-----:R-:W-:-:S03]  /*17c0*/  PRMT R28, R22, 0x7632, R28 ;  /* 0x00007632161c7816 */ /* 0x001fc6000000001c */
[----:B------:R-:W-:Y:S01]  /*17d0*/  IMAD.WIDE R14, R15, 0x2, R10 ;  /* 0x000000020f0e7825 */ /* 0x000fe200078e020a */
[----:B-1----:R-:W-:Y:S02]  /*17e0*/  PRMT R26, R26, 0x5410, R27 ;  /* 0x000054101a1a7816 */ /* 0x002fe4000000001b */
[----:B------:R-:W-:Y:S02]  /*17f0*/  LEA.HI R27, R16, 0xffffffe0, RZ, 0x6 ;  /* 0xffffffe0101b7811 */ /* 0x000fe400078f30ff */
[----:B--2---:R-:W-:Y:S01]  /*1800*/  PRMT R19, R22, 0x7610, R19 ;  /* 0x0000761016137816 */ /* 0x004fe20000000013 */
[----:B---3--:R-:W-:Y:S01]  /*1810*/  IMAD R25, R25, R3, R0 ;  /* 0x0000000319197224 */ /* 0x008fe200078e0200 */
[----:B------:R0:W-:Y:S03]  /*1820*/  I2F.F16 R17, R27 ;  /* 0x0000001b00117306 */ /* 0x0001e60000200c00 */
[----:B------:R1:W-:Y:S04]  /*1830*/  STG.E.U16 desc[UR8][R12.64], R19 ;  /* 0x000000130c007986 */ /* 0x0003e8000c101508 */
[----:B------:R2:W-:Y:S01]  /*1840*/  STG.E.U16 desc[UR8][R14.64], R28 ;  /* 0x0000001c0e007986 */ /* 0x0005e2000c101508 */
[----:B-1----:R-:W-:Y:S01]  /*1850*/  HFMA2.MMA R13, R26, R5, -RZ ;  /* 0x000000051a0d7235 */ /* 0x002fe200001000ff */
[----:B------:R-:W-:Y:S01]  /*1860*/  VIADD R26, R24, 0xffffffe0 ;  /* 0xffffffe0181a7836 */ /* 0x000fe20000000000 */
[----:B------:R-:W-:Y:S01]  /*1870*/  SHF.R.U32.HI R12, RZ, 0x2, R16 ;  /* 0x00000002ff0c7819 */ /* 0x000fe20000011610 */
[----:B------:R-:W1:Y:S01]  /*1880*/  LDS.U16 R24, [UR5+0x4] ;  /* 0x00000405ff187984 */ /* 0x000e620008000400 */
[----:B------:R-:W-:Y:S01]  /*1890*/  IMAD.WIDE R18, R23, 0x2, R10 ;  /* 0x0000000217127825 */ /* 0x000fe200078e020a */
[----:B--2---:R-:W-:-:S02]  /*18a0*/  SHF.R.U32.HI R14, RZ, 0x8, R16 ;  /* 0x00000008ff0e7819 */ /* 0x004fc40000011610 */
[----:B------:R-:W-:Y:S01]  /*18b0*/  LOP3.LUT R12, R12, 0x3f, RZ, 0xc0, !PT ;  /* 0x0000003f0c0c7812 */ /* 0x000fe200078ec0ff */
[----:B------:R-:W-:Y:S01]  /*18c0*/  IMAD.WIDE R22, R25, 0x2, R10 ;  /* 0x0000000219167825 */ /* 0x000fe200078e020a */
[----:B------:R-:W-:Y:S01]  /*18d0*/  LOP3.LUT R28, R14, 0x3f, RZ, 0xc0, !PT ;  /* 0x0000003f0e1c7812 */ /* 0x000fe200078ec0ff */
[----:B------:R-:W-:Y:S01]  /*18e0*/  LDS.U16 R25, [UR5+0x6] ;  /* 0x00000605ff197984 */ /* 0x000fe20008000400 */
[C---:B------:R-:W-:Y:S01]  /*18f0*/  PRMT R15, R13.reuse, 0x7610, R15 ;  /* 0x000076100d0f7816 */ /* 0x040fe2000000000f */
[----:B------:R-:W-:Y:S01]  /*1900*/  I2F.F16 R26, R26 ;  /* 0x0000001a001a7306 */ /* 0x000fe20000200c00 */
[----:B------:R-:W-:Y:S01]  /*1910*/  PRMT R29, R13, 0x7632, R29 ;  /* 0x000076320d1d7816 */ /* 0x000fe2000000001d */
[----:B------:R-:W-:Y:S01]  /*1920*/  LDS.U16 R14, [UR5+0xe] ;  /* 0x00000e05ff0e7984 */ /* 0x000fe20008000400 */
[----:B0-----:R-:W-:-:S03]  /*1930*/  IADD3 R27, R12, -0x20, RZ ;  /* 0xffffffe00c1b7810 */ /* 0x001fc60007ffe0ff */
[----:B------:R0:W-:Y:S03]  /*1940*/  STG.E.U16 desc[UR8][R18.64], R15 ;  /* 0x0000000f12007986 */ /* 0x0001e6000c101508 */
[----:B------:R-:W2:Y:S01]  /*1950*/  I2F.F16 R27, R27 ;  /* 0x0000001b001b7306 */ /* 0x000ea20000200c00 */
[----:B------:R-:W3:Y:S04]  /*1960*/  LDS.U16 R13, [UR5+0x8] ;  /* 0x00000805ff0d7984 */ /* 0x000ee80008000400 */
[----:B------:R-:W4:Y:S04]  /*1970*/  LDS.U16 R12, [UR5+0xa] ;  /* 0x00000a05ff0c7984 */ /* 0x000f280008000400 */
[----:B------:R-:W5:Y:S01]  /*1980*/  LDS.U16 R15, [UR5+0xc] ;  /* 0x00000c05ff0f7984 */ /* 0x000f620008000400 */
[--C-:B0-----:R-:W-:Y:S01]  /*1990*/  SHF.R.U32.HI R18, RZ, 0xe, R16.reuse ;  /* 0x0000000eff127819 */ /* 0x101fe20000011610 */
[----:B------:R-:W-:Y:S01]  /*19a0*/  UIADD3 UR5, UR5, 0x20, URZ ;  /* 0x0000002005057890 */ /* 0x000fe2000fffe03f */
[----:B------:R-:W-:Y:S01]  /*19b0*/  SHF.R.U32.HI R19, RZ, 0x14, R16 ;  /* 0x00000014ff137819 */ /* 0x000fe20000011610 */
[----:B------:R0:W-:Y:S01]  /*19c0*/  STG.E.U16 desc[UR8][R22.64], R29 ;  /* 0x0000001d16007986 */ /* 0x0001e2000c101508 */
[----:B------:R-:W-:-:S02]  /*19d0*/  LOP3.LUT R18, R18, 0x3f, RZ, 0xc0, !PT ;  /* 0x0000003f12127812 */ /* 0x000fc400078ec0ff */
[----:B------:R-:W-:-:S03]  /*19e0*/  LOP3.LUT R19, R19, 0x3f, RZ, 0xc0, !PT ;  /* 0x0000003f13137812 */ /* 0x000fc600078ec0ff */
[----:B------:R-:W-:Y:S01]  /*19f0*/  VIADD R16, R18, 0xffffffe0 ;  /* 0xffffffe012107836 */ /* 0x000fe20000000000 */
[----:B0-----:R-:W-:-:S05]  /*1a00*/  IADD3 R23, R28, -0x20, RZ ;  /* 0xffffffe01c177810 */ /* 0x001fca0007ffe0ff */
[----:B------:R-:W-:Y:S01]  /*1a10*/  I2F.F16 R16, R16 ;  /* 0x0000001000107306 */ /* 0x000fe20000200c00 */
[----:B------:R-:W-:Y:S01]  /*1a20*/  IADD3 R28, R19, -0x20, RZ ;  /* 0xffffffe0131c7810 */ /* 0x000fe20007ffe0ff */
[----:B-1----:R-:W-:Y:S01]  /*1a30*/  IMAD R19, R24, R3, R0 ;  /* 0x0000000318137224 */ /* 0x002fe200078e0200 */
[----:B--2---:R-:W-:-:S03]  /*1a40*/  PRMT R22, R26, 0x5410, R27 ;  /* 0x000054101a167816 */ /* 0x004fc6000000001b */
[----:B------:R-:W-:Y:S02]  /*1a50*/  IMAD.WIDE R18, R19, 0x2, R10 ;  /* 0x0000000213127825 */ /* 0x000fe400078e020a */
[----:B------:R-:W0:Y:S02]  /*1a60*/  I2F.F16 R23, R23 ;  /* 0x0000001700177306 */ /* 0x000e240000200c00 */
[----:B------:R-:W-:-:S05]  /*1a70*/  HMUL2 R22, R22, R5 ;  /* 0x0000000516167232 */ /* 0x000fca0000000000 */
[----:B------:R1:W-:Y:S01]  /*1a80*/  STG.E.U16 desc[UR8][R18.64], R22 ;  /* 0x0000001612007986 */ /* 0x0003e2000c101508 */
[-CC-:B---3--:R-:W-:Y:S01]  /*1a90*/  IMAD R27, R13, R3.reuse, R0.reuse ;  /* 0x000000030d1b7224 */ /* 0x188fe200078e0200 */
[----:B------:R-:W2:Y:S01]  /*1aa0*/  I2F.F16 R28, R28 ;  /* 0x0000001c001c7306 */ /* 0x000ea20000200c00 */
[-C--:B----4-:R-:W-:Y:S01]  /*1ab0*/  IMAD R29, R12, R3.reuse, R0 ;  /* 0x000000030c1d7224 */ /* 0x090fe200078e0200 */
[----:B0-----:R-:W-:Y:S01]  /*1ac0*/  PRMT R24, R23, 0x5410, R16 ;  /* 0x0000541017187816 */ /* 0x001fe20000000010 */
[----:B------:R-:W-:Y:S01]  /*1ad0*/  IMAD R23, R14, R3, R0 ;  /* 0x000000030e177224 */ /* 0x000fe200078e0200 */
[----:B-1----:R-:W-:-:S04]  /*1ae0*/  PRMT R22, R22, 0x7632, R22 ;  /* 0x0000763216167816 */ /* 0x002fc80000000016 */
[----:B------:R-:W-:Y:S01]  /*1af0*/  HFMA2.MMA R24, R24, R5, -RZ ;  /* 0x0000000518187235 */ /* 0x000fe200001000ff */
[----:B--2---:R-:W-:Y:S01]  /*1b00*/  PRMT R26, R28, 0x5410, R17 ;  /* 0x000054101c1a7816 */ /* 0x004fe20000000011 */
[-CC-:B------:R-:W-:Y:S02]  /*1b10*/  IMAD R17, R25, R3.reuse, R0.reuse ;  /* 0x0000000319117224 */ /* 0x180fe400078e0200 */
[----:B-----5:R-:W-:Y:S02]  /*1b20*/  IMAD R25, R15, R3, R0 ;  /* 0x000000030f197224 */ /* 0x020fe400078e0200 */
[----:B------:R-:W-:-:S04]  /*1b30*/  IMAD.WIDE R12, R17, 0x2, R10 ;  /* 0x00000002110c7825 */ /* 0x000fc800078e020a */
[----:B------:R-:W-:Y:S02]  /*1b40*/  HMUL2 R26, R26, R5 ;  /* 0x000000051a1a7232 */ /* 0x000fe40000000000 */
[--C-:B------:R-:W-:Y:S01]  /*1b50*/  IMAD.WIDE R14, R27, 0x2, R10.reuse ;  /* 0x000000021b0e7825 */ /* 0x100fe200078e020a */
[----:B------:R-:W-:Y:S03]  /*1b60*/  STG.E.U16 desc[UR8][R12.64], R22 ;  /* 0x000000160c007986 */ /* 0x000fe6000c101508 */
[--C-:B------:R-:W-:Y:S01]  /*1b70*/  IMAD.WIDE R16, R29, 0x2, R10.reuse ;  /* 0x000000021d107825 */ /* 0x100fe200078e020a */
[----:B------:R-:W-:Y:S03]  /*1b80*/  STG.E.U16 desc[UR8][R14.64], R24 ;  /* 0x000000180e007986 */ /* 0x000fe6000c101508 */
[----:B------:R-:W-:Y:S01]  /*1b90*/  IMAD.WIDE R18, R25, 0x2, R10 ;  /* 0x0000000219127825 */ /* 0x000fe200078e020a */
[----:B------:R-:W-:-:S03]  /*1ba0*/  PRMT R25, R26, 0x7632, R25 ;  /* 0x000076321a197816 */ /* 0x000fc60000000019 */
[----:B------:R-:W-:Y:S01]  /*1bb0*/  IMAD.WIDE R10, R23, 0x2, R10 ;  /* 0x00000002170a7825 */ /* 0x000fe200078e020a */
[----:B------:R-:W-:-:S05]  /*1bc0*/  PRMT R23, R24, 0x7632, R23 ;  /* 0x0000763218177816 */ /* 0x000fca0000000017 */
[----:B------:R-:W-:Y:S04]  /*1bd0*/  STG.E.U16 desc[UR8][R16.64], R23 ;  /* 0x0000001710007986 */ /* 0x000fe8000c101508 */
[----:B------:R-:W-:Y:S04]  /*1be0*/  STG.E.U16 desc[UR8][R18.64], R26 ;  /* 0x0000001a12007986 */ /* 0x000fe8000c101508 */
[----:B------:R0:W-:Y:S02]  /*1bf0*/  STG.E.U16 desc[UR8][R10.64], R25 ;  /* 0x000000190a007986 */ /* 0x0001e4000c101508 */
[----:B0-----:R-:W-:Y:S01]  /*1c00*/  IMAD.WIDE R10, R3, 0x4, R20 ;  /* 0x00000004030a7825 */ /* 0x001fe200078e0214 */
[----:B------:R-:W-:Y:S06]  /*1c10*/  @P0 BRA `(.L_x_11) ;  /* 0xfffffff4006c0947 */ /* 0x000fec000383ffff */
[----:B------:R-:W-:Y:S01]  /*1c20*/  IADD3 R7, R7, 0x20, RZ ;  /* 0x0000002007077810 */ /* 0x000fe20007ffe0ff */
[----:B------:R-:W-:-:S03]  /*1c30*/  ULDC UR5, c[0x0][0x254] ;  /* 0x0000950000057ab9 */ /* 0x000fc60000000800 */
[C---:B------:R-:W-:Y:S02]  /*1c40*/  ISETP.GE.AND P0, PT, R7.reuse, UR5, PT ;  /* 0x0000000507007c0c */ /* 0x040fe4000bf06270 */
[----:B------:R-:W-:-:S13]  /*1c50*/  ISETP.LT.AND P1, PT, R7, R2, PT ;  /* 0x000000020700720c */ /* 0x000fda0003f21270 */
[----:B------:R-:W-:Y:S05]  /*1c60*/  @!P0 BRA P1, `(.L_x_12) ;  /* 0xfffffff000dc8947 */ /* 0x000fea000083ffff */
.L_x_10:
[C---:B------:R-:W-:Y:S01]  /*1c70*/  ISETP.GE.AND P0, PT, R7.reuse, R2, PT ;  /* 0x000000020700720c */ /* 0x040fe20003f06270 */
[----:B------:R-:W-:Y:S01]  /*1c80*/  ULDC UR5, c[0x0][0x258] ;  /* 0x0000960000057ab9 */ /* 0x000fe20000000800 */
[----:B------:R-:W-:Y:S01]  /*1c90*/  ULDC UR7, c[0x0][0x23c] ;  /* 0x00008f0000077ab9 */ /* 0x000fe20000000800 */
[----:B------:R-:W-:Y:S01]  /*1ca0*/  ULDC UR10, c[0x0][0x258] ;  /* 0x00009600000a7ab9 */ /* 0x000fe20000000800 */
[----:B------:R-:W-:-:S13]  /*1cb0*/  ISETP.GE.OR P0, PT, R7, UR5, P0 ;  /* 0x0000000507007c0c */ /* 0x000fda0008706670 */
[----:B------:R-:W-:Y:S05]  /*1cc0*/  @P0 BRA `(.L_x_13) ;  /* 0x0000001000680947 */ /* 0x000fea0003800000 */
.L_x_15:
[----:B-1----:R-:W1:Y:S01]  /*1cd0*/  LDC R3, c[0x0][0x23c] ;  /* 0x00008f00ff037b82 */ /* 0x002e620000000800 */
[----:B------:R2:W5:Y:S07]  /*1ce0*/  LDG.E.CONSTANT R9, desc[UR8][R10.64] ;  /* 0x000000080a097981 */ /* 0x00056e000c1e9900 */
[----:B------:R-:W3:Y:S01]  /*1cf0*/  S2UR UR6, SR_CgaCtaId ;  /* 0x00000000000679c3 */ /* 0x000ee20000008800 */
[----:B------:R-:W-:-:S07]  /*1d00*/  UMOV UR5, 0x400 ;  /* 0x0000040000057882 */ /* 0x000fce0000000000 */
[----:B0-----:R-:W0:Y:S01]  /*1d10*/  LDC.64 R14, c[0x0][0x248] ;  /* 0x00009200ff0e7b82 */ /* 0x001e220000000a00 */
[----:B-1----:R-:W-:-:S04]  /*1d20*/  IMAD.WIDE R20, R3, 0x4, R10 ;  /* 0x0000000403147825 */ /* 0x002fc800078e020a */
[C---:B------:R-:W-:Y:S02]  /*1d30*/  IMAD.WIDE R22, R3.reuse, 0x4, R20 ;  /* 0x0000000403167825 */ /* 0x040fe400078e0214 */
[----:B------:R2:W5:Y:S02]  /*1d40*/  LDG.E.CONSTANT R20, desc[UR8][R20.64] ;  /* 0x0000000814147981 */ /* 0x000564000c1e9900 */
[C---:B------:R-:W-:Y:S02]  /*1d50*/  IMAD.WIDE R16, R3.reuse, 0x4, R22 ;  /* 0x0000000403107825 */ /* 0x040fe400078e0216 */
[----:B------:R2:W5:Y:S04]  /*1d60*/  LDG.E.CONSTANT R8, desc[UR8][R22.64] ;  /* 0x0000000816087981 */ /* 0x000568000c1e9900 */
[----:B------:R2:W5:Y:S01]  /*1d70*/  LDG.E.CONSTANT R10, desc[UR8][R16.64] ;  /* 0x00000008100a7981 */ /* 0x000562000c1e9900 */
[----:B------:R-:W-:-:S05]  /*1d80*/  IMAD.WIDE R12, R3, 0x4, R16 ;  /* 0x00000004030c7825 */ /* 0x000fca00078e0210 */
[----:B------:R2:W5:Y:S01]  /*1d90*/  LDG.E.CONSTANT R11, desc[UR8][R12.64] ;  /* 0x000000080c0b7981 */ /* 0x000562000c1e9900 */
[----:B---3--:R-:W-:Y:S01]  /*1da0*/  ULEA UR5, UR6, UR5, 0x18 ;  /* 0x0000000506057291 */ /* 0x008fe2000f8ec03f */
[----:B------:R-:W-:-:S03]  /*1db0*/  ISETP.NE.AND P0, PT, R7, R4, PT ;  /* 0x000000040700720c */ /* 0x000fc60003f05270 */
[----:B------:R-:W-:-:S09]  /*1dc0*/  ULEA UR5, UR4, UR5, 0x1 ;  /* 0x0000000504057291 */ /* 0x000fd2000f8e083f */
[----:B------:R-:W1:Y:S04]  /*1dd0*/  LDS.U16 R19, [UR5] ;  /* 0x00000005ff137984 */ /* 0x000e680008000400 */
[----:B------:R-:W3:Y:S01]  /*1de0*/  LDS.U16 R18, [UR5+0x2] ;  /* 0x00000205ff127984 */ /* 0x000ee20008000400 */
[----:B0-2---:R-:W-:Y:S05]  /*1df0*/  @P0 BRA `(.L_x_14) ;  /* 0x00000000006c0947 */ /* 0x005fea0003800000 */
[----:B------:R-:W0:Y:S01]  /*1e00*/  LDC.64 R4, c[0x0][0x220] ;  /* 0x00008800ff047b82 */ /* 0x000e220000000a00 */
[----:B------:R-:W-:Y:S01]  /*1e10*/  VIADD R6, R6, 0x1 ;  /* 0x0000000106067836 */ /* 0x000fe20000000000 */
[----:B------:R-:W-:-:S03]  /*1e20*/  SHF.R.S32.HI R17, RZ, 0x1f, R0 ;  /* 0x0000001fff117819 */ /* 0x000fc60000011400 */
[----:B------:R-:W-:Y:S01]  /*1e30*/  IMAD R16, R6, UR7, RZ ;  /* 0x0000000706107c24 */ /* 0x000fe2000f8e02ff */
[----:B------:R-:W-:-:S04]  /*1e40*/  LEA.HI R21, R17, R0, RZ, 0x3 ;  /* 0x0000000011157211 */ /* 0x000fc800078f18ff */
[----:B------:R-:W-:Y:S02]  /*1e50*/  SHF.R.S32.HI R17, RZ, 0x1f, R16 ;  /* 0x0000001fff117819 */ /* 0x000fe40000011410 */
[----:B------:R-:W-:Y:S02]  /*1e60*/  SHF.R.S32.HI R22, RZ, 0x3, R21 ;  /* 0x00000003ff167819 */ /* 0x000fe40000011415 */
[----:B------:R-:W-:-:S04]  /*1e70*/  LEA.HI R17, R17, R16, RZ, 0x3 ;  /* 0x0000001011117211 */ /* 0x000fc800078f18ff */
[----:B------:R-:W-:-:S05]  /*1e80*/  LEA.HI.SX32 R17, R17, R22, 0x1d ;  /* 0x0000001611117211 */ /* 0x000fca00078feaff */
[----:B0-----:R-:W-:Y:S02]  /*1e90*/  IMAD.WIDE R4, R17, 0x4, R4 ;  /* 0x0000000411047825 */ /* 0x001fe400078e0204 */
[----:B------:R-:W0:Y:S03]  /*1ea0*/  LDC.64 R16, c[0x0][0x230] ;  /* 0x00008c00ff107b82 */ /* 0x000e260000000a00 */
[----:B------:R2:W4:Y:S01]  /*1eb0*/  LDG.E.CONSTANT R21, desc[UR8][R4.64] ;  /* 0x0000000804157981 */ /* 0x000522000c1e9900 */
[----:B------:R-:W-:-:S04]  /*1ec0*/  LEA R23, R7, 0x1, 0x1 ;  /* 0x0000000107177811 */ /* 0x000fc800078e08ff */
[----:B--2---:R-:W2:Y:S01]  /*1ed0*/  LDC.64 R4, c[0x0][0x228] ;  /* 0x00008a00ff047b82 */ /* 0x004ea20000000a00 */
[----:B0-----:R-:W-:-:S06]  /*1ee0*/  IMAD.WIDE R16, R23, 0x2, R16 ;  /* 0x0000000217107825 */ /* 0x001fcc00078e0210 */
[----:B------:R-:W3:Y:S01]  /*1ef0*/  LDG.E.U16.CONSTANT R16, desc[UR8][R16.64] ;  /* 0x0000000810107981 */ /* 0x000ee2000c1e9500 */
[----:B--2---:R-:W-:-:S05]  /*1f00*/  IMAD.WIDE R4, R6, 0x2, R4 ;  /* 0x0000000206047825 */ /* 0x004fca00078e0204 */
[----:B------:R3:W2:Y:S01]  /*1f10*/  LDG.E.U16.CONSTANT R22, desc[UR8][R4.64] ;  /* 0x0000000804167981 */ /* 0x0006a2000c1e9500 */
[----:B------:R-:W-:-:S04]  /*1f20*/  SHF.L.U32 R23, R0, 0x2, RZ ;  /* 0x0000000200177819 */ /* 0x000fc800000006ff */
[----:B------:R-:W-:-:S04]  /*1f30*/  LOP3.LUT R24, R23, 0x1c, RZ, 0xc0, !PT ;  /* 0x0000001c17187812 */ /* 0x000fc800078ec0ff */
[----:B----4-:R-:W-:-:S04]  /*1f40*/  SHF.R.U32.HI R21, RZ, R24, R21 ;  /* 0x00000018ff157219 */ /* 0x010fc80000011615 */
[----:B------:R-:W-:-:S04]  /*1f50*/  LOP3.LUT R21, R21, 0xf, RZ, 0xc0, !PT ;  /* 0x0000000f15157812 */ /* 0x000fc800078ec0ff */
[----:B------:R-:W-:-:S05]  /*1f60*/  IADD3 R21, R21, 0x1, RZ ;  /* 0x0000000115157810 */ /* 0x000fca0007ffe0ff */
[----:B------:R-:W-:-:S06]  /*1f70*/  IMAD R21, R21, R21, RZ ;  /* 0x0000001515157224 */ /* 0x000fcc00078e02ff */
[----:B------:R-:W2:Y:S01]  /*1f80*/  I2F.F16 R21, R21 ;  /* 0x0000001500157306 */ /* 0x000ea20000200c00 */
[----:B---3--:R-:W-:Y:S02]  /*1f90*/  IMAD.IADD R4, R16, 0x1, R7 ;  /* 0x0000000110047824 */ /* 0x008fe400078e0207 */
[----:B--2---:R-:W-:-:S07]  /*1fa0*/  HMUL2 R5, R21.H0_H0, R22.H0_H0 ;  /* 0x2000001615057232 */ /* 0x004fce0000000800 */
.L_x_14:
[----:B------:R-:W0:Y:S01]  /*1fb0*/  LDS.U16 R24, [UR5+0x4] ;  /* 0x00000405ff187984 */ /* 0x000e220008000400 */
[-CC-:B-1----:R-:W-:Y:S01]  /*1fc0*/  IMAD R17, R19, R3.reuse, R0.reuse ;  /* 0x0000000313117224 */ /* 0x182fe200078e0200 */
[C---:B-----5:R-:W-:Y:S01]  /*1fd0*/  LOP3.LUT R16, R9.reuse, 0x1f001f, RZ, 0xc0, !PT ;  /* 0x001f001f09107812 */ /* 0x060fe200078ec0ff */
[----:B---3--:R-:W-:Y:S01]  /*1fe0*/  IMAD R27, R18, R3, R0 ;  /* 0x00000003121b7224 */ /* 0x008fe200078e0200 */
[----:B------:R-:W1:Y:S01]  /*1ff0*/  LDS.U16 R23, [UR5+0x6] ;  /* 0x00000605ff177984 */ /* 0x000e620008000400 */
[----:B------:R-:W-:Y:S01]  /*2000*/  LOP3.LUT R22, R9, 0x3e003e0, RZ, 0xc0, !PT ;  /* 0x03e003e009167812 */ /* 0x000fe200078ec0ff */
[----:B------:R-:W-:Y:S01]  /*2010*/  UIADD3 UR4, UR4, 0x20, URZ ;  /* 0x0000002004047890 */ /* 0x000fe2000fffe03f */
[----:B------:R-:W-:Y:S01]  /*2020*/  LOP3.LUT R16, R16, 0x64006400, RZ, 0xfc, !PT ;  /* 0x6400640010107812 */ /* 0x000fe200078efcff */
[----:B------:R-:W2:Y:S01]  /*2030*/  LDS.U16 R19, [UR5+0x8] ;  /* 0x00000805ff137984 */ /* 0x000ea20008000400 */
[----:B------:R-:W-:Y:S02]  /*2040*/  LOP3.LUT R25, R22, 0x64006400, RZ, 0xfc, !PT ;  /* 0x6400640016197812 */ /* 0x000fe400078efcff */
[----:B------:R-:W-:Y:S01]  /*2050*/  SHF.R.U32.HI R18, RZ, 0xa, R9 ;  /* 0x0000000aff127819 */ /* 0x000fe20000011609 */
[----:B------:R-:W-:-:S02]  /*2060*/  HADD2 R21, R16, -1040, -1040 ;  /* 0xe410e41010157430 */ /* 0x000fc40000000000 */
[----:B------:R-:W-:Y:S01]  /*2070*/  IMAD.WIDE R16, R17, 0x2, R14 ;  /* 0x0000000211107825 */ /* 0x000fe200078e020e */
[----:B------:R-:W3:Y:S01]  /*2080*/  LDS.U16 R22, [UR5+0xa] ;  /* 0x00000a05ff167984 */ /* 0x000ee20008000400 */
[----:B------:R-:W-:Y:S02]  /*2090*/  LOP3.LUT R18, R18, 0x1f001f, RZ, 0xc0, !PT ;  /* 0x001f001f12127812 */ /* 0x000fe400078ec0ff */
[----:B------:R-:W-:Y:S01]  /*20a0*/  MOV R28, 0x2800 ;  /* 0x00002800001c7802 */ /* 0x000fe20000000f00 */
[----:B------:R-:W-:Y:S01]  /*20b0*/  HFMA2.MMA R21, R21, R5, -RZ ;  /* 0x0000000515157235 */ /* 0x000fe200001000ff */
[----:B------:R-:W-:Y:S02]  /*20c0*/  SHF.R.U32.HI R9, RZ, 0xf, R9 ;  /* 0x0000000fff097819 */ /* 0x000fe40000011609 */
[----:B------:R-:W-:Y:S01]  /*20d0*/  IADD3 R7, R7, 0x20, RZ ;  /* 0x0000002007077810 */ /* 0x000fe20007ffe0ff */
[----:B------:R-:W-:Y:S01]  /*20e0*/  HFMA2 R25, R25, R28.H0_H0, -48, -48 ;  /* 0xd200d20019197431 */ /* 0x000fe2000004001c */
[----:B------:R-:W-:-:S02]  /*20f0*/  LOP3.LUT R9, R9, 0x10001, RZ, 0xc0, !PT ;  /* 0x0001000109097812 */ /* 0x000fc400078ec0ff */
[----:B------:R4:W-:Y:S01]  /*2100*/  STG.E.U16 desc[UR8][R16.64], R21 ;  /* 0x0000001510007986 */ /* 0x0009e2000c101508 */
[----:B------:R-:W-:Y:S01]  /*2110*/  HMUL2 R25, R25, R5 ;  /* 0x0000000519197232 */ /* 0x000fe20000000000 */
[----:B------:R-:W-:Y:S02]  /*2120*/  ISETP.GE.AND P0, PT, R7, UR10, PT ;  /* 0x0000000a07007c0c */ /* 0x000fe4000bf06270 */
[----:B------:R-:W-:Y:S02]  /*2130*/  PRMT R26, R21, 0x7632, R26 ;  /* 0x00007632151a7816 */ /* 0x000fe4000000001a */
[----:B------:R-:W3:Y:S01]  /*2140*/  LDS.U16 R21, [UR5+0xc] ;  /* 0x00000c05ff157984 */ /* 0x000ee20008000400 */
[----:B------:R-:W-:Y:S01]  /*2150*/  ISETP.LT.AND P1, PT, R7, R2, PT ;  /* 0x000000020700720c */ /* 0x000fe20003f21270 */
[----:B----4-:R-:W-:-:S04]  /*2160*/  IMAD.WIDE R16, R27, 0x2, R14 ;  /* 0x000000021b107825 */ /* 0x010fc800078e020e */
[----:B0-----:R-:W-:Y:S01]  /*2170*/  IMAD R27, R24, R3, R0 ;  /* 0x00000003181b7224 */ /* 0x001fe200078e0200 */
[----:B------:R-:W-:Y:S01]  /*2180*/  LOP3.LUT R24, R18, 0x64006400, RZ, 0xfc, !PT ;  /* 0x6400640012187812 */ /* 0x000fe200078efcff */
[----:B------:R0:W-:Y:S04]  /*2190*/  STG.E.U16 desc[UR8][R16.64], R26 ;  /* 0x0000001a10007986 */ /* 0x0001e8000c101508 */
[----:B------:R-:W4:Y:S01]  /*21a0*/  LDS.U16 R18, [UR5+0xe] ;  /* 0x00000e05ff127984 */ /* 0x000f220008000400 */
[----:B------:R-:W-:-:S06]  /*21b0*/  HADD2 R24, R24, -1040, -1040 ;  /* 0xe410e41018187430 */ /* 0x000fcc0000000000 */
[----:B------:R-:W-:Y:S01]  /*21c0*/  HFMA2.MMA R24, R24, R5, -RZ ;  /* 0x0000000518187235 */ /* 0x000fe200001000ff */
[----:B0-----:R-:W-:Y:S01]  /*21d0*/  IMAD.WIDE R16, R27, 0x2, R14 ;  /* 0x000000021b107825 */ /* 0x001fe200078e020e */
[----:B------:R-:W-:-:S03]  /*21e0*/  PRMT R26, R25, 0x7632, R26 ;  /* 0x00007632191a7816 */ /* 0x000fc6000000001a */
[-CC-:B-1----:R-:W-:Y:S01]  /*21f0*/  IMAD R27, R23, R3.reuse, R0.reuse ;  /* 0x00000003171b7224 */ /* 0x182fe200078e0200 */
[----:B------:R0:W-:Y:S01]  /*2200*/  STG.E.U16 desc[UR8][R16.64], R25 ;  /* 0x0000001910007986 */ /* 0x0001e2000c101508 */
[----:B--2---:R-:W-:-:S03]  /*2210*/  IMAD R23, R19, R3, R0 ;  /* 0x0000000313177224 */ /* 0x004fc600078e0200 */
[----:B------:R-:W-:Y:S01]  /*2220*/  LDS.U16 R19, [UR5+0x10] ;  /* 0x00001005ff137984 */ /* 0x000fe20008000400 */
[----:B------:R-:W-:Y:S01]  /*2230*/  PRMT R29, R24, 0x7632, R29 ;  /* 0x00007632181d7816 */ /* 0x000fe2000000001d */
[----:B0-----:R-:W-:-:S04]  /*2240*/  IMAD.WIDE R16, R27, 0x2, R14 ;  /* 0x000000021b107825 */ /* 0x001fc800078e020e */
[----:B---3--:R-:W-:Y:S01]  /*2250*/  IMAD R27, R22, R3, R0 ;  /* 0x00000003161b7224 */ /* 0x008fe200078e0200 */
[----:B------:R0:W-:Y:S04]  /*2260*/  STG.E.U16 desc[UR8][R16.64], R26 ;  /* 0x0000001a10007986 */ /* 0x0001e8000c101508 */
[----:B------:R-:W-:Y:S01]  /*2270*/  LDS.U16 R22, [UR5+0x14] ;  /* 0x00001405ff167984 */ /* 0x000fe20008000400 */
[----:B0-----:R-:W-:Y:S01]  /*2280*/  IMAD.WIDE R16, R23, 0x2, R14 ;  /* 0x0000000217107825 */ /* 0x001fe200078e020e */
[----:B------:R-:W-:-:S04]  /*2290*/  LOP3.LUT R23, R20, 0x1f001f, RZ, 0xc0, !PT ;  /* 0x001f001f14177812 */ /* 0x000fc800078ec0ff */
[----:B------:R-:W-:Y:S01]  /*22a0*/  LOP3.LUT R25, R23, 0x64006400, RZ, 0xfc, !PT ;  /* 0x6400640017197812 */ /* 0x000fe200078efcff */
[----:B------:R0:W-:Y:S04]  /*22b0*/  STG.E.U16 desc[UR8][R16.64], R24 ;  /* 0x0000001810007986 */ /* 0x0001e8000c101508 */
[----:B------:R-:W-:Y:S01]  /*22c0*/  HADD2 R25, R25, -1040, -1040 ;  /* 0xe410e41019197430 */ /* 0x000fe20000000000 */
[----:B------:R-:W1:Y:S01]  /*22d0*/  LDS.U16 R23, [UR5+0x12] ;  /* 0x00001205ff177984 */ /* 0x000e620008000400 */
[----:B0-----:R-:W-:Y:S01]  /*22e0*/  IMAD.WIDE R16, R27, 0x2, R14 ;  /* 0x000000021b107825 */ /* 0x001fe200078e020e */
[----:B------:R-:W-:-:S03]  /*22f0*/  LOP3.LUT R24, R20, 0x3e003e0, RZ, 0xc0, !PT ;  /* 0x03e003e014187812 */ /* 0x000fc600078ec0ff */
[----:B------:R-:W-:Y:S02]  /*2300*/  IMAD R27, R21, R3, R0 ;  /* 0x00000003151b7224 */ /* 0x000fe400078e0200 */
[----:B------:R-:W-:Y:S01]  /*2310*/  HMUL2 R21, R25, R5 ;  /* 0x0000000519157232 */ /* 0x000fe20000000000 */
[----:B------:R0:W-:Y:S01]  /*2320*/  STG.E.U16 desc[UR8][R16.64], R29 ;  /* 0x0000001d10007986 */ /* 0x0001e2000c101508 */
[----:B------:R-:W-:-:S03]  /*2330*/  LOP3.LUT R25, R24, 0x64006400, RZ, 0xfc, !PT ;  /* 0x6400640018197812 */ /* 0x000fc600078efcff */
[----:B------:R-:W-:Y:S02]  /*2340*/  PRMT R26, R21, 0x7610, R26 ;  /* 0x00007610151a7816 */ /* 0x000fe4000000001a */
[----:B------:R-:W-:Y:S01]  /*2350*/  HFMA2 R24, R25, R28.H0_H0, -48, -48 ;  /* 0xd200d20019187431 */ /* 0x000fe2000004001c */
[--C-:B------:R-:W-:Y:S02]  /*2360*/  SHF.R.U32.HI R25, RZ, 0xa, R20.reuse ;  /* 0x0000000aff197819 */ /* 0x100fe40000011614 */
[----:B------:R-:W-:Y:S02]  /*2370*/  SHF.R.U32.HI R20, RZ, 0xe, R20 ;  /* 0x0000000eff147819 */ /* 0x000fe40000011614 */
[----:B------:R-:W-:Y:S01]  /*2380*/  LOP3.LUT R25, R25, 0x1f001f, RZ, 0xc0, !PT ;  /* 0x001f001f19197812 */ /* 0x000fe200078ec0ff */
[----:B0-----:R-:W-:Y:S01]  /*2390*/  IMAD.WIDE R16, R27, 0x2, R14 ;  /* 0x000000021b107825 */ /* 0x001fe200078e020e */
[----:B------:R-:W-:Y:S02]  /*23a0*/  HFMA2.MMA R24, R24, R5, -RZ ;  /* 0x0000000518187235 */ /* 0x000fe400001000ff */
[----:B------:R-:W-:Y:S01]  /*23b0*/  LOP3.LUT R25, R25, 0x64006400, RZ, 0xfc, !PT ;  /* 0x6400640019197812 */ /* 0x000fe200078efcff */
[-CC-:B----4-:R-:W-:Y:S01]  /*23c0*/  IMAD R27, R18, R3.reuse, R0.reuse ;  /* 0x00000003121b7224 */ /* 0x190fe200078e0200 */
[----:B------:R0:W-:Y:S04]  /*23d0*/  STG.E.U16 desc[UR8][R16.64], R26 ;  /* 0x0000001a10007986 */ /* 0x0001e8000c101508 */
[----:B------:R-:W-:Y:S02]  /*23e0*/  LDS.U16 R18, [UR5+0x16] ;  /* 0x00001605ff127984 */ /* 0x000fe40008000400 */
[----:B------:R-:W-:Y:S01]  /*23f0*/  PRMT R29, R24, 0x7632, R29 ;  /* 0x00007632181d7816 */ /* 0x000fe2000000001d */
[----:B-1----:R-:W-:-:S02]  /*2400*/  IMAD R23, R23, R3, R0 ;  /* 0x0000000317177224 */ /* 0x002fc400078e0200 */
[----:B0-----:R-:W-:Y:S01]  /*2410*/  IMAD.WIDE R16, R27, 0x2, R14 ;  /* 0x000000021b107825 */ /* 0x001fe200078e020e */
[----:B------:R-:W-:Y:S02]  /*2420*/  PRMT R27, R21, 0x7632, R27 ;  /* 0x00007632151b7816 */ /* 0x000fe4000000001b */
[----:B------:R-:W-:Y:S01]  /*2430*/  PRMT R26, R24, 0x7610, R26 ;  /* 0x00007610181a7816 */ /* 0x000fe2000000001a */
[----:B------:R-:W-:Y:S01]  /*2440*/  IMAD R21, R19, R3, R0 ;  /* 0x0000000313157224 */ /* 0x000fe200078e0200 */
[----:B------:R-:W-:Y:S01]  /*2450*/  LOP3.LUT R24, R8, 0x1f001f, RZ, 0xc0, !PT ;  /* 0x001f001f08187812 */ /* 0x000fe200078ec0ff */
[----:B------:R0:W-:Y:S03]  /*2460*/  STG.E.U16 desc[UR8][R16.64], R27 ;  /* 0x0000001b10007986 */ /* 0x0001e6000c101508 */
[----:B------:R-:W-:Y:S01]  /*2470*/  LOP3.LUT R24, R24, 0x64006400, RZ, 0xfc, !PT ;  /* 0x6400640018187812 */ /* 0x000fe200078efcff */
[----:B------:R-:W1:Y:S01]  /*2480*/  LDS.U16 R19, [UR5+0x18] ;  /* 0x00001805ff137984 */ /* 0x000e620008000400 */
[----:B0-----:R-:W-:-:S03]  /*2490*/  IMAD.WIDE R16, R21, 0x2, R14 ;  /* 0x0000000215107825 */ /* 0x001fc600078e020e */
[----:B------:R-:W0:Y:S01]  /*24a0*/  LDS.U16 R21, [UR5+0x1a] ;  /* 0x00001a05ff157984 */ /* 0x000e220008000400 */
[----:B------:R-:W-:-:S03]  /*24b0*/  IMAD R27, R22, R3, R0 ;  /* 0x00000003161b7224 */ /* 0x000fc600078e0200 */
[----:B------:R2:W-:Y:S04]  /*24c0*/  STG.E.U16 desc[UR8][R16.64], R26 ;  /* 0x0000001a10007986 */ /* 0x0005e8000c101508 */
[----:B------:R-:W-:Y:S01]  /*24d0*/  LDS.U16 R22, [UR5+0x1e] ;  /* 0x00001e05ff167984 */ /* 0x000fe20008000400 */
[----:B--2---:R-:W-:-:S04]  /*24e0*/  IMAD.WIDE R16, R23, 0x2, R14 ;  /* 0x0000000217107825 */ /* 0x004fc800078e020e */
[----:B------:R-:W-:Y:S02]  /*24f0*/  HADD2 R26, R24, -1040, -1040 ;  /* 0xe410e410181a7430 */ /* 0x000fe40000000000 */
[----:B------:R-:W-:Y:S01]  /*2500*/  HADD2 R23, R25, -1040, -1040 ;  /* 0xe410e41019177430 */ /* 0x000fe20000000000 */
[----:B------:R-:W-:Y:S03]  /*2510*/  LDS.U16 R24, [UR5+0x20] ;  /* 0x00002005ff187984 */ /* 0x000fe60008000400 */
[----:B------:R-:W-:Y:S01]  /*2520*/  HMUL2 R23, R23, R5 ;  /* 0x0000000517177232 */ /* 0x000fe20000000000 */
[----:B------:R2:W-:Y:S01]  /*2530*/  STG.E.U16 desc[UR8][R16.64], R29 ;  /* 0x0000001d10007986 */ /* 0x0005e2000c101508 */
[----:B------:R-:W-:-:S03]  /*2540*/  HFMA2.MMA R26, R26, R5, -RZ ;  /* 0x000000051a1a7235 */ /* 0x000fc600001000ff */
[----:B------:R-:W3:Y:S01]  /*2550*/  LDS.U16 R25, [UR5+0x1c] ;  /* 0x00001c05ff197984 */ /* 0x000ee20008000400 */
[----:B-1----:R-:W-:-:S06]  /*2560*/  IMAD R19, R19, R3, R0 ;  /* 0x0000000313137224 */ /* 0x002fcc00078e0200 */
[----:B------:R-:W-:Y:S01]  /*2570*/  PRMT R30, R26, 0x7610, R30 ;  /* 0x000076101a1e7816 */ /* 0x000fe2000000001e */
[----:B--2---:R-:W-:Y:S01]  /*2580*/  IMAD.WIDE R16, R27, 0x2, R14 ;  /* 0x000000021b107825 */ /* 0x004fe200078e020e */
[----:B------:R-:W-:-:S03]  /*2590*/  PRMT R27, R23, 0x7632, R27 ;  /* 0x00007632171b7816 */ /* 0x000fc6000000001b */
[-CC-:B------:R-:W-:Y:S01]  /*25a0*/  IMAD R29, R18, R3.reuse, R0.reuse ;  /* 0x00000003121d7224 */ /* 0x180fe200078e0200 */
[----:B------:R1:W-:Y:S01]  /*25b0*/  STG.E.U16 desc[UR8][R16.64], R23 ;  /* 0x0000001710007986 */ /* 0x0003e2000c101508 */
[----:B0-----:R-:W-:Y:S02]  /*25c0*/  IMAD R21, R21, R3, R0 ;  /* 0x0000000315157224 */ /* 0x001fe400078e0200 */
[--C-:B------:R-:W-:Y:S01]  /*25d0*/  IMAD.WIDE R18, R19, 0x2, R14.reuse ;  /* 0x0000000213127825 */ /* 0x100fe200078e020e */
[----:B------:R-:W0:Y:S03]  /*25e0*/  LDS.U16 R23, [UR5+0x22] ;  /* 0x00002205ff177984 */ /* 0x000e260008000400 */
[----:B-1----:R-:W-:Y:S01]  /*25f0*/  IMAD.WIDE R16, R29, 0x2, R14 ;  /* 0x000000021d107825 */ /* 0x002fe200078e020e */
[----:B------:R-:W-:-:S04]  /*2600*/  LOP3.LUT R29, R8, 0x3e003e0, RZ, 0xc0, !PT ;  /* 0x03e003e0081d7812 */ /* 0x000fc800078ec0ff */
[----:B------:R1:W-:Y:S01]  /*2610*/  STG.E.U16 desc[UR8][R16.64], R27 ;  /* 0x0000001b10007986 */ /* 0x0003e2000c101508 */
[----:B------:R-:W-:-:S03]  /*2620*/  LOP3.LUT R29, R29, 0x64006400, RZ, 0xfc, !PT ;  /* 0x640064001d1d7812 */ /* 0x000fc600078efcff */
[----:B------:R2:W-:Y:S02]  /*2630*/  STG.E.U16 desc[UR8][R18.64], R30 ;  /* 0x0000001e12007986 */ /* 0x0005e4000c101508 */
[----:B------:R-:W-:Y:S02]  /*2640*/  HFMA2 R29, R29, R28.H0_H0, -48, -48 ;  /* 0xd200d2001d1d7431 */ /* 0x000fe4000004001c */
[-C--:B---3--:R-:W-:Y:S02]  /*2650*/  IMAD R25, R25, R3.reuse, R0 ;  /* 0x0000000319197224 */ /* 0x088fe400078e0200 */
[----:B-1----:R-:W-:Y:S01]  /*2660*/  IMAD.WIDE R16, R21, 0x2, R14 ;  /* 0x0000000215107825 */ /* 0x002fe200078e020e */
[----:B------:R-:W-:Y:S02]  /*2670*/  SHF.R.U32.HI R21, RZ, 0xa, R8 ;  /* 0x0000000aff157819 */ /* 0x000fe40000011608 */
[----:B--2---:R-:W-:Y:S01]  /*2680*/  PRMT R19, R26, 0x7632, R19 ;  /* 0x000076321a137816 */ /* 0x004fe20000000013 */
[----:B------:R-:W-:Y:S01]  /*2690*/  HMUL2 R18, R29, R5 ;  /* 0x000000051d127232 */ /* 0x000fe20000000000 */
[----:B------:R-:W-:Y:S01]  /*26a0*/  LOP3.LUT R26, R21, 0x1f001f, RZ, 0xc0, !PT ;  /* 0x001f001f151a7812 */ /* 0x000fe200078ec0ff */
[----:B------:R-:W-:Y:S01]  /*26b0*/  IMAD R29, R24, R3, R0 ;  /* 0x00000003181d7224 */ /* 0x000fe200078e0200 */
[----:B------:R-:W1:Y:S02]  /*26c0*/  LDS.U16 R21, [UR5+0x24] ;  /* 0x00002405ff157984 */ /* 0x000e640008000400 */
[----:B------:R-:W-:-:S02]  /*26d0*/  LOP3.LUT R26, R26, 0x64006400, RZ, 0xfc, !PT ;  /* 0x640064001a1a7812 */ /* 0x000fc400078efcff */
[----:B------:R2:W-:Y:S01]  /*26e0*/  STG.E.U16 desc[UR8][R16.64], R19 ;  /* 0x0000001310007986 */ /* 0x0005e2000c101508 */
[C---:B------:R-:W-:Y:S02]  /*26f0*/  PRMT R30, R18.reuse, 0x7610, R30 ;  /* 0x00007610121e7816 */ /* 0x040fe4000000001e */
[----:B------:R-:W-:Y:S01]  /*2700*/  HADD2 R27, R26, -1040, -1040 ;  /* 0xe410e4101a1b7430 */ /* 0x000fe20000000000 */
[----:B------:R-:W-:Y:S01]  /*2710*/  PRMT R24, R18, 0x7632, R24 ;  /* 0x0000763212187816 */ /* 0x000fe20000000018 */
[----:B------:R-:W-:Y:S01]  /*2720*/  LDS.U16 R26, [UR5+0x26] ;  /* 0x00002605ff1a7984 */ /* 0x000fe20008000400 */
[----:B0-----:R-:W-:-:S03]  /*2730*/  IMAD R23, R23, R3, R0 ;  /* 0x0000000317177224 */ /* 0x001fc600078e0200 */
[----:B------:R-:W-:Y:S01]  /*2740*/  HFMA2.MMA R27, R27, R5, -RZ ;  /* 0x000000051b1b7235 */ /* 0x000fe200001000ff */
[----:B--2---:R-:W-:Y:S02]  /*2750*/  IMAD.WIDE R16, R25, 0x2, R14 ;  /* 0x0000000219107825 */ /* 0x004fe400078e020e */
[----:B------:R-:W0:Y:S02]  /*2760*/  LDS.U16 R25, [UR5+0x28] ;  /* 0x00002805ff197984 */ /* 0x000e240008000400 */
[----:B------:R-:W-:Y:S02]  /*2770*/  IMAD R19, R22, R3, R0 ;  /* 0x0000000316137224 */ /* 0x000fe400078e0200 */
[----:B------:R2:W-:Y:S03]  /*2780*/  STG.E.U16 desc[UR8][R16.64], R30 ;  /* 0x0000001e10007986 */ /* 0x0005e6000c101508 */
[----:B------:R-:W-:Y:S01]  /*2790*/  PRMT R31, R27, 0x7610, R31 ;  /* 0x000076101b1f7816 */ /* 0x000fe2000000001f */
[----:B------:R-:W3:Y:S01]  /*27a0*/  LDS.U16 R22, [UR5+0x2a] ;  /* 0x00002a05ff167984 */ /* 0x000ee20008000400 */
[----:B--2---:R-:W-:Y:S01]  /*27b0*/  IMAD.WIDE R16, R19, 0x2, R14 ;  /* 0x0000000213107825 */ /* 0x004fe200078e020e */
[----:B------:R-:W-:-:S03]  /*27c0*/  PRMT R30, R27, 0x7632, R30 ;  /* 0x000076321b1e7816 */ /* 0x000fc6000000001e */
[----:B------:R-:W-:Y:S01]  /*27d0*/  IMAD.WIDE R18, R29, 0x2, R14 ;  /* 0x000000021d127825 */ /* 0x000fe200078e020e */
[----:B------:R2:W-:Y:S01]  /*27e0*/  STG.E.U16 desc[UR8][R16.64], R24 ;  /* 0x0000001810007986 */ /* 0x0005e2000c101508 */
[----:B------:R-:W-:-:S03]  /*27f0*/  LOP3.LUT R29, R10, 0x1f001f, RZ, 0xc0, !PT ;  /* 0x001f001f0a1d7812 */ /* 0x000fc600078ec0ff */
[----:B------:R1:W-:Y:S01]  /*2800*/  STG.E.U16 desc[UR8][R18.64], R31 ;  /* 0x0000001f12007986 */ /* 0x0003e2000c101508 */
[----:B------:R-:W-:-:S05]  /*2810*/  LOP3.LUT R29, R29, 0x64006400, RZ, 0xfc, !PT ;  /* 0x640064001d1d7812 */ /* 0x000fca00078efcff */
[----:B------:R-:W-:Y:S01]  /*2820*/  HADD2 R27, R29, -1040, -1040 ;  /* 0xe410e4101d1b7430 */ /* 0x000fe20000000000 */
[----:B------:R-:W-:Y:S01]  /*2830*/  LOP3.LUT R29, R10, 0x3e003e0, RZ, 0xc0, !PT ;  /* 0x03e003e00a1d7812 */ /* 0x000fe200078ec0ff */
[----:B--2---:R-:W-:Y:S02]  /*2840*/  IMAD.WIDE R16, R23, 0x2, R14 ;  /* 0x0000000217107825 */ /* 0x004fe400078e020e */
[----:B------:R-:W-:Y:S01]  /*2850*/  LDS.U16 R23, [UR5+0x2c] ;  /* 0x00002c05ff177984 */ /* 0x000fe20008000400 */
[----:B------:R-:W-:Y:S01]  /*2860*/  LOP3.LUT R29, R29, 0x64006400, RZ, 0xfc, !PT ;  /* 0x640064001d1d7812 */ /* 0x000fe200078efcff */
[-CC-:B-1----:R-:W-:Y:S02]  /*2870*/  IMAD R19, R21, R3.reuse, R0.reuse ;  /* 0x0000000315137224 */ /* 0x182fe400078e0200 */
[----:B------:R-:W-:Y:S01]  /*2880*/  HMUL2 R27, R27, R5 ;  /* 0x000000051b1b7232 */ /* 0x000fe20000000000 */
[----:B------:R-:W1:Y:S01]  /*2890*/  LDS.U16 R21, [UR5+0x2e] ;  /* 0x00002e05ff157984 */ /* 0x000e620008000400 */
[----:B0-----:R-:W-:-:S02]  /*28a0*/  IMAD R25, R25, R3, R0 ;  /* 0x0000000319197224 */ /* 0x001fc400078e0200 */
[----:B------:R-:W-:Y:S01]  /*28b0*/  HFMA2 R24, R29, R28.H0_H0, -48, -48 ;  /* 0xd200d2001d187431 */ /* 0x000fe2000004001c */
[----:B------:R0:W-:Y:S05]  /*28c0*/  STG.E.U16 desc[UR8][R16.64], R30 ;  /* 0x0000001e10007986 */ /* 0x0001ea000c101508 */
[----:B------:R-:W-:Y:S01]  /*28d0*/  HFMA2.MMA R24, R24, R5, -RZ ;  /* 0x0000000518187235 */ /* 0x000fe200001000ff */
[----:B0-----:R-:W-:-:S09]  /*28e0*/  IMAD.WIDE R16, R19, 0x2, R14 ;  /* 0x0000000213107825 */ /* 0x001fd200078e020e */
[----:B------:R-:W-:Y:S01]  /*28f0*/  PRMT R29, R24, 0x7610, R29 ;  /* 0x00007610181d7816 */ /* 0x000fe2000000001d */
[----:B------:R-:W-:Y:S01]  /*2900*/  IMAD R19, R26, R3, R0 ;  /* 0x000000031a137224 */ /* 0x000fe200078e0200 */
[----:B------:R-:W-:Y:S01]  /*2910*/  PRMT R26, R27, 0x7632, R26 ;  /* 0x000076321b1a7816 */ /* 0x000fe2000000001a */
[----:B------:R3:W-:Y:S02]  /*2920*/  STG.E.U16 desc[UR8][R16.64], R27 ;  /* 0x0000001b10007986 */ /* 0x0007e4000c101508 */
[----:B------:R-:W-:-:S05]  /*2930*/  IMAD.WIDE R18, R19, 0x2, R14 ;  /* 0x0000000213127825 */ /* 0x000fca00078e020e */
[----:B------:R1:W-:Y:S04]  /*2940*/  STG.E.U16 desc[UR8][R18.64], R26 ;  /* 0x0000001a12007986 */ /* 0x0003e8000c101508 */
[----:B------:R-:W-:Y:S01]  /*2950*/  LDS.U16 R26, [UR5+0x3c] ;  /* 0x00003c05ff1a7984 */ /* 0x000fe20008000400 */
[-C--:B---3--:R-:W-:Y:S02]  /*2960*/  IMAD R27, R22, R3.reuse, R0 ;  /* 0x00000003161b7224 */ /* 0x088fe400078e0200 */
[----:B------:R-:W-:Y:S01]  /*2970*/  IMAD.WIDE R16, R25, 0x2, R14 ;  /* 0x0000000219107825 */ /* 0x000fe200078e020e */
[----:B------:R-:W0:Y:S01]  /*2980*/  LDS.U16 R22, [UR5+0x30] ;  /* 0x00003005ff167984 */ /* 0x000e220008000400 */
[----:B------:R-:W-:Y:S02]  /*2990*/  SHF.R.U32.HI R25, RZ, 0xa, R10 ;  /* 0x0000000aff197819 */ /* 0x000fe4000001160a */
[----:B-1----:R-:W-:-:S02]  /*29a0*/  IMAD R19, R21, R3, R0 ;  /* 0x0000000315137224 */ /* 0x002fc400078e0200 */
[----:B------:R-:W-:Y:S01]  /*29b0*/  LOP3.LUT R25, R25, 0x1f001f, RZ, 0xc0, !PT ;  /* 0x001f001f19197812 */ /* 0x000fe200078ec0ff */
[----:B------:R-:W1:Y:S01]  /*29c0*/  LDS.U16 R21, [UR5+0x34] ;  /* 0x00003405ff157984 */ /* 0x000e620008000400 */
[----:B------:R-:W-:Y:S02]  /*29d0*/  IMAD.WIDE R18, R19, 0x2, R14 ;  /* 0x0000000213127825 */ /* 0x000fe400078e020e */
[----:B------:R-:W-:Y:S01]  /*29e0*/  LOP3.LUT R25, R25, 0x64006400, RZ, 0xfc, !PT ;  /* 0x6400640019197812 */ /* 0x000fe200078efcff */
[----:B------:R2:W-:Y:S04]  /*29f0*/  STG.E.U16 desc[UR8][R16.64], R29 ;  /* 0x0000001d10007986 */ /* 0x0005e8000c101508 */
[----:B------:R-:W-:-:S04]  /*2a00*/  HADD2 R25, R25, -1040, -1040 ;  /* 0xe410e41019197430 */ /* 0x000fc80000000000 */
[----:B------:R-:W-:Y:S02]  /*2a10*/  HMUL2 R25, R25, R5 ;  /* 0x0000000519197232 */ /* 0x000fe40000000000 */
[----:B--2---:R-:W-:Y:S01]  /*2a20*/  IMAD.WIDE R16, R27, 0x2, R14 ;  /* 0x000000021b107825 */ /* 0x004fe200078e020e */
[----:B------:R-:W-:Y:S02]  /*2a30*/  PRMT R27, R24, 0x7632, R27 ;  /* 0x00007632181b7816 */ /* 0x000fe4000000001b */
[----:B------:R-:W-:Y:S01]  /*2a40*/  LOP3.LUT R24, R9, 0x20002, R20, 0xf8, !PT ;  /* 0x0002000209187812 */ /* 0x000fe200078ef814 */
[----:B------:R-:W-:Y:S01]  /*2a50*/  IMAD R9, R23, R3, R0 ;  /* 0x0000000317097224 */ /* 0x000fe200078e0200 */
[----:B------:R-:W-:Y:S01]  /*2a60*/  LDS.U16 R20, [UR5+0x32] ;  /* 0x00003205ff147984 */ /* 0x000fe20008000400 */
[----:B------:R-:W-:Y:S02]  /*2a70*/  SHF.R.U32.HI R23, RZ, 0xd, R8 ;  /* 0x0000000dff177819 */ /* 0x000fe40000011608 */
[C---:B------:R-:W-:Y:S01]  /*2a80*/  PRMT R30, R25.reuse, 0x7610, R30 ;  /* 0x00007610191e7816 */ /* 0x040fe2000000001e */
[----:B------:R2:W-:Y:S01]  /*2a90*/  STG.E.U16 desc[UR8][R16.64], R27 ;  /* 0x0000001b10007986 */ /* 0x0005e2000c101508 */
[----:B------:R-:W-:Y:S01]  /*2aa0*/  PRMT R31, R25, 0x7632, R31 ;  /* 0x00007632191f7816 */ /* 0x000fe2000000001f */
[----:B------:R-:W-:Y:S01]  /*2ab0*/  IMAD.WIDE R8, R9, 0x2, R14 ;  /* 0x0000000209087825 */ /* 0x000fe200078e020e */
[----:B------:R-:W-:Y:S01]  /*2ac0*/  LOP3.LUT R29, R11, 0x3e003e0, RZ, 0xc0, !PT ;  /* 0x03e003e00b1d7812 */ /* 0x000fe200078ec0ff */
[----:B------:R-:W3:Y:S03]  /*2ad0*/  LDS.U16 R25, [UR5+0x3a] ;  /* 0x00003a05ff197984 */ /* 0x000ee60008000400 */
[----:B------:R-:W-:Y:S01]  /*2ae0*/  LOP3.LUT R29, R29, 0x64006400, RZ, 0xfc, !PT ;  /* 0x640064001d1d7812 */ /* 0x000fe200078efcff */
[----:B------:R-:W4:Y:S01]  /*2af0*/  LDS.U16 R27, [UR5+0x3e] ;  /* 0x00003e05ff1b7984 */ /* 0x000f220008000400 */
[----:B--2---:R-:W-:-:S03]  /*2b00*/  LOP3.LUT R17, R11, 0x1f001f, RZ, 0xc0, !PT ;  /* 0x001f001f0b117812 */ /* 0x004fc600078ec0ff */
[----:B------:R0:W-:Y:S01]  /*2b10*/  STG.E.U16 desc[UR8][R8.64], R30 ;  /* 0x0000001e08007986 */ /* 0x0001e2000c101508 */
[----:B------:R-:W-:Y:S01]  /*2b20*/  LOP3.LUT R16, R24, 0x40004, R23, 0xf8, !PT ;  /* 0x0004000418107812 */ /* 0x000fe200078ef817 */
[----:B------:R-:W-:Y:S01]  /*2b30*/  HFMA2 R28, R29, R28.H0_H0, -48, -48 ;  /* 0xd200d2001d1c7431 */ /* 0x000fe2000004001c */
[----:B------:R-:W-:Y:S01]  /*2b40*/  LOP3.LUT R17, R17, 0x64006400, RZ, 0xfc, !PT ;  /* 0x6400640011117812 */ /* 0x000fe200078efcff */
[----:B------:R-:W2:Y:S04]  /*2b50*/  LDS.U16 R23, [UR5+0x36] ;  /* 0x00003605ff177984 */ /* 0x000ea80008000400 */
[----:B------:R-:W2:Y:S01]  /*2b60*/  LDS.U16 R24, [UR5+0x38] ;  /* 0x00003805ff187984 */ /* 0x000ea20008000400 */
[----:B------:R-:W-:-:S03]  /*2b70*/  HADD2 R17, R17, -1040, -1040 ;  /* 0xe410e41011117430 */ /* 0x000fc60000000000 */
[----:B------:R1:W-:Y:S01]  /*2b80*/  STG.E.U16 desc[UR8][R18.64], R31 ;  /* 0x0000001f12007986 */ /* 0x0003e2000c101508 */
[----:B0-----:R-:W-:-:S04]  /*2b90*/  IMAD R9, R22, R3, R0 ;  /* 0x0000000316097224 */ /* 0x001fc800078e0200 */
[----:B------:R-:W-:Y:S01]  /*2ba0*/  IMAD.WIDE R8, R9, 0x2, R14 ;  /* 0x0000000209087825 */ /* 0x000fe200078e020e */
[----:B-1----:R-:W-:-:S03]  /*2bb0*/  HFMA2.MMA R18, R17, R5, -RZ ;  /* 0x0000000511127235 */ /* 0x002fc600001000ff */
[-C--:B------:R-:W-:Y:S01]  /*2bc0*/  IMAD R19, R21, R3.reuse, R0 ;  /* 0x0000000315137224 */ /* 0x080fe200078e0200 */
[--C-:B------:R-:W-:Y:S02]  /*2bd0*/  SHF.R.U32.HI R21, RZ, 0xb, R11.reuse ;  /* 0x0000000bff157819 */ /* 0x100fe4000001160b */
[----:B------:R-:W-:Y:S02]  /*2be0*/  SHF.R.U32.HI R11, RZ, 0xa, R11 ;  /* 0x0000000aff0b7819 */ /* 0x000fe4000001160b */
[----:B------:R-:W-:Y:S01]  /*2bf0*/  SHF.R.U32.HI R17, RZ, 0xc, R10 ;  /* 0x0000000cff117819 */ /* 0x000fe2000001160a */
[-C--:B---3--:R-:W-:Y:S01]  /*2c00*/  IMAD R25, R25, R3.reuse, R0 ;  /* 0x0000000319197224 */ /* 0x088fe200078e0200 */
[----:B------:R-:W-:Y:S02]  /*2c10*/  LOP3.LUT R11, R11, 0x1f001f, RZ, 0xc0, !PT ;  /* 0x001f001f0b0b7812 */ /* 0x000fe400078ec0ff */
[----:B------:R-:W-:Y:S01]  /*2c20*/  PRMT R22, R18, 0x7610, R22 ;  /* 0x0000761012167816 */ /* 0x000fe20000000016 */
[-CC-:B----4-:R-:W-:Y:S01]  /*2c30*/  IMAD R27, R27, R3.reuse, R0.reuse ;  /* 0x000000031b1b7224 */ /* 0x190fe200078e0200 */
[----:B------:R-:W-:Y:S01]  /*2c40*/  LOP3.LUT R10, R16, 0x80008, R17, 0xf8, !PT ;  /* 0x00080008100a7812 */ /* 0x000fe200078ef811 */
[----:B------:R-:W-:-:S02]  /*2c50*/  IMAD R17, R20, R3, R0 ;  /* 0x0000000314117224 */ /* 0x000fc400078e0200 */
[----:B------:R0:W-:Y:S01]  /*2c60*/  STG.E.U16 desc[UR8][R8.64], R22 ;  /* 0x0000001608007986 */ /* 0x0001e2000c101508 */
[----:B------:R-:W-:Y:S01]  /*2c70*/  LOP3.LUT R10, R10, 0x100010, R21, 0xf8, !PT ;  /* 0x001000100a0a7812 */ /* 0x000fe200078ef815 */
[----:B------:R-:W-:-:S03]  /*2c80*/  IMAD.WIDE R16, R17, 0x2, R14 ;  /* 0x0000000211107825 */ /* 0x000fc600078e020e */
[----:B------:R-:W-:Y:S01]  /*2c90*/  LOP3.LUT R10, R10, 0x64006400, RZ, 0xfc, !PT ;  /* 0x640064000a0a7812 */ /* 0x000fe200078efcff */
[-CC-:B--2---:R-:W-:Y:S02]  /*2ca0*/  IMAD R21, R23, R3.reuse, R0.reuse ;  /* 0x0000000317157224 */ /* 0x184fe400078e0200 */
[----:B------:R-:W-:Y:S02]  /*2cb0*/  IMAD R23, R24, R3, R0 ;  /* 0x0000000318177224 */ /* 0x000fe400078e0200 */
[----:B------:R-:W-:Y:S02]  /*2cc0*/  HADD2 R10, R10, -1040, -1040 ;  /* 0xe410e4100a0a7430 */ /* 0x000fe40000000000 */
[----:B------:R-:W-:Y:S01]  /*2cd0*/  IMAD.WIDE R20, R21, 0x2, R14 ;  /* 0x0000000215147825 */ /* 0x000fe200078e020e */
[----:B0-----:R-:W-:-:S03]  /*2ce0*/  LOP3.LUT R8, R11, 0x64006400, RZ, 0xfc, !PT ;  /* 0x640064000b087812 */ /* 0x001fc600078efcff */
[----:B------:R-:W-:Y:S01]  /*2cf0*/  HMUL2 R9, R28, R5 ;  /* 0x000000051c097232 */ /* 0x000fe20000000000 */
[----:B------:R-:W-:Y:S01]  /*2d00*/  PRMT R28, R18, 0x7632, R28 ;  /* 0x00007632121c7816 */ /* 0x000fe2000000001c */
[----:B------:R-:W-:-:S04]  /*2d10*/  IMAD.WIDE R18, R19, 0x2, R14 ;  /* 0x0000000213127825 */ /* 0x000fc800078e020e */
[----:B------:R-:W-:Y:S02]  /*2d20*/  HMUL2 R10, R10, R5 ;  /* 0x000000050a0a7232 */ /* 0x000fe40000000000 */
[----:B------:R-:W-:Y:S02]  /*2d30*/  HADD2 R8, R8, -1040, -1040 ;  /* 0xe410e41008087430 */ /* 0x000fe40000000000 */
[----:B------:R-:W-:Y:S01]  /*2d40*/  IMAD R11, R26, R3, R0 ;  /* 0x000000031a0b7224 */ /* 0x000fe200078e0200 */
[----:B------:R0:W-:Y:S01]  /*2d50*/  STG.E.U16 desc[UR8][R16.64], R28 ;  /* 0x0000001c10007986 */ /* 0x0001e2000c101508 */
[----:B------:R-:W-:Y:S01]  /*2d60*/  IMAD.WIDE R22, R23, 0x2, R14 ;  /* 0x0000000217167825 */ /* 0x000fe200078e020e */
[----:B------:R-:W-:Y:S01]  /*2d70*/  PRMT R24, R10, 0x7610, R24 ;  /* 0x000076100a187816 */ /* 0x000fe20000000018 */
[----:B------:R-:W-:Y:S01]  /*2d80*/  HFMA2.MMA R8, R8, R5, -RZ ;  /* 0x0000000508087235 */ /* 0x000fe200001000ff */
[----:B------:R1:W-:Y:S01]  /*2d90*/  STG.E.U16 desc[UR8][R18.64], R9 ;  /* 0x0000000912007986 */ /* 0x0003e2000c101508 */
[----:B0-----:R-:W-:-:S08]  /*2da0*/  IMAD.WIDE R16, R11, 0x2, R14 ;  /* 0x000000020b107825 */ /* 0x001fd000078e020e */
[----:B------:R-:W-:Y:S02]  /*2db0*/  PRMT R11, R8, 0x7632, R11 ;  /* 0x00007632080b7816 */ /* 0x000fe4000000000b */
[----:B-1----:R-:W-:Y:S01]  /*2dc0*/  PRMT R9, R9, 0x7632, R9 ;  /* 0x0000763209097816 */ /* 0x002fe20000000009 */
[----:B------:R-:W-:Y:S01]  /*2dd0*/  IMAD.WIDE R18, R25, 0x2, R14 ;  /* 0x0000000219127825 */ /* 0x000fe200078e020e */
[----:B------:R-:W-:-:S03]  /*2de0*/  PRMT R25, R10, 0x7632, R25 ;  /* 0x000076320a197816 */ /* 0x000fc60000000019 */
[----:B------:R-:W-:Y:S01]  /*2df0*/  IMAD.WIDE R14, R27, 0x2, R14 ;  /* 0x000000021b0e7825 */ /* 0x000fe200078e020e */
[----:B------:R-:W-:Y:S04]  /*2e00*/  STG.E.U16 desc[UR8][R20.64], R9 ;  /* 0x0000000914007986 */ /* 0x000fe8000c101508 */
[----:B------:R-:W-:Y:S04]  /*2e10*/  STG.E.U16 desc[UR8][R22.64], R8 ;  /* 0x0000000816007986 */ /* 0x000fe8000c101508 */
[----:B------:R0:W-:Y:S04]  /*2e20*/  STG.E.U16 desc[UR8][R18.64], R11 ;  /* 0x0000000b12007986 */ /* 0x0001e8000c101508 */
[----:B------:R1:W-:Y:S04]  /*2e30*/  STG.E.U16 desc[UR8][R16.64], R24 ;  /* 0x0000001810007986 */ /* 0x0003e8000c101508 */
[----:B------:R1:W-:Y:S01]  /*2e40*/  STG.E.U16 desc[UR8][R14.64], R25 ;  /* 0x000000190e007986 */ /* 0x0003e2000c101508 */
[----:B0-----:R-:W-:Y:S01]  /*2e50*/  IMAD.WIDE R10, R3, 0x4, R12 ;  /* 0x00000004030a7825 */ /* 0x001fe200078e020c */
[----:B------:R-:W-:Y:S06]  /*2e60*/  @!P0 BRA P1, `(.L_x_15) ;  /* 0xffffffec00988947 */ /* 0x000fec000083ffff */
.L_x_13:
[----:B------:R-:W2:Y:S01]  /*2e70*/  LDC R8, c[0x0][0x23c] ;  /* 0x00008f00ff087b82 */ /* 0x000ea20000000800 */
[C---:B------:R-:W-:Y:S01]  /*2e80*/  ISETP.GE.AND P0, PT, R7.reuse, R2, PT ;  /* 0x000000020700720c */ /* 0x040fe20003f06270 */
[----:B------:R-:W-:Y:S01]  /*2e90*/  ULDC UR5, c[0x0][0x25c] ;  /* 0x0000970000057ab9 */ /* 0x000fe20000000800 */
[----:B------:R-:W-:Y:S01]  /*2ea0*/  ULDC UR7, c[0x0][0x23c] ;  /* 0x00008f0000077ab9 */ /* 0x000fe20000000800 */
[----:B------:R-:W-:Y:S01]  /*2eb0*/  ULDC UR10, c[0x0][0x25c] ;  /* 0x00009700000a7ab9 */ /* 0x000fe20000000800 */
[----:B------:R-:W-:-:S03]  /*2ec0*/  ISETP.GE.OR P0, PT, R7, UR5, P0 ;  /* 0x0000000507007c0c */ /* 0x000fc60008706670 */
[----:B------:R-:W3:Y:S10]  /*2ed0*/  LDC.64 R12, c[0x0][0x248] ;  /* 0x00009200ff0c7b82 */ /* 0x000ef40000000a00 */
[----:B------:R-:W-:Y:S05]  /*2ee0*/  @P0 BRA `(.L_x_16) ;  /* 0x00000010003c0947 */ /* 0x000fea0003800000 */
.L_x_18:
[----:B--2---:R-:W-:Y:S01]  /*2ef0*/  IMAD.MOV.U32 R3, RZ, RZ, R8 ;  /* 0x000000ffff037224 */ /* 0x004fe200078e0008 */
[----:B01--4-:R0:W5:Y:S03]  /*2f00*/  LDG.E.CONSTANT R17, desc[UR8][R10.64] ;  /* 0x000000080a117981 */ /* 0x013166000c1e9900 */
[----:B------:R-:W-:-:S04]  /*2f10*/  IMAD.WIDE R22, R3, 0x4, R10 ;  /* 0x0000000403167825 */ /* 0x000fc800078e020a */
[C---:B------:R-:W-:Y:S02]  /*2f20*/  IMAD.WIDE R18, R3.reuse, 0x4, R22 ;  /* 0x0000000403127825 */ /* 0x040fe400078e0216 */
[----:B------:R0:W5:Y:S02]  /*2f30*/  LDG.E.CONSTANT R22, desc[UR8][R22.64] ;  /* 0x0000000816167981 */ /* 0x000164000c1e9900 */
[----:B------:R-:W-:Y:S02]  /*2f40*/  IMAD.WIDE R14, R3, 0x4, R18 ;  /* 0x00000004030e7825 */ /* 0x000fe400078e0212 */
[----:B------:R0:W5:Y:S04]  /*2f50*/  LDG.E.CONSTANT R21, desc[UR8][R18.64] ;  /* 0x0000000812157981 */ /* 0x000168000c1e9900 */
[----:B------:R0:W5:Y:S01]  /*2f60*/  LDG.E.CONSTANT R9, desc[UR8][R14.64] ;  /* 0x000000080e097981 */ /* 0x000162000c1e9900 */
[----:B------:R-:W1:Y:S01]  /*2f70*/  S2UR UR6, SR_CgaCtaId ;  /* 0x00000000000679c3 */ /* 0x000e620000008800 */
[----:B------:R-:W-:Y:S01]  /*2f80*/  UMOV UR5, 0x400 ;  /* 0x0000040000057882 */ /* 0x000fe20000000000 */
[----:B------:R-:W-:Y:S01]  /*2f90*/  ISETP.NE.AND P0, PT, R7, R4, PT ;  /* 0x000000040700720c */ /* 0x000fe20003f05270 */
[----:B-1----:R-:W-:-:S04]  /*2fa0*/  ULEA UR5, UR6, UR5, 0x18 ;  /* 0x0000000506057291 */ /* 0x002fc8000f8ec03f */
[----:B------:R-:W-:-:S09]  /*2fb0*/  ULEA UR5, UR4, UR5, 0x1 ;  /* 0x0000000504057291 */ /* 0x000fd2000f8e083f */
[----:B------:R-:W1:Y:S04]  /*2fc0*/  LDS.U16 R20, [UR5] ;  /* 0x00000005ff147984 */ /* 0x000e680008000400 */
[----:B------:R-:W2:Y:S01]  /*2fd0*/  LDS.U16 R16, [UR5+0x2] ;  /* 0x00000205ff107984 */ /* 0x000ea20008000400 */
[----:B0-----:R-:W-:Y:S05]  /*2fe0*/  @P0 BRA `(.L_x_17) ;  /* 0x00000000006c0947 */ /* 0x001fea0003800000 */
[----:B------:R-:W0:Y:S01]  /*2ff0*/  LDC.64 R4, c[0x0][0x220] ;  /* 0x00008800ff047b82 */ /* 0x000e220000000a00 */
[----:B------:R-:W-:Y:S02]  /*3000*/  IADD3 R6, R6, 0x1, RZ ;  /* 0x0000000106067810 */ /* 0x000fe40007ffe0ff */
        /* <DEDUP_REMOVED lines=9> */
[----:B------:R4:W3:Y:S01]  /*30a0*/  LDG.E.CONSTANT R18, desc[UR8][R4.64] ;  /* 0x0000000804127981 */ /* 0x0008e2000c1e9900 */
[----:B------:R-:W-:-:S04]  /*30b0*/  LEA R19, R7, 0x1, 0x1 ;  /* 0x0000000107137811 */ /* 0x000fc800078e08ff */
[----:B----4-:R-:W4:Y:S01]  /*30c0*/  LDC.64 R4, c[0x0][0x228] ;  /* 0x00008a00ff047b82 */ /* 0x010f220000000a00 */
[----:B0-----:R-:W-:-:S06]  /*30d0*/  IMAD.WIDE R10, R19, 0x2, R10 ;  /* 0x00000002130a7825 */ /* 0x001fcc00078e020a */
[----:B------:R-:W2:Y:S01]  /*30e0*/  LDG.E.U16.CONSTANT R10, desc[UR8][R10.64] ;  /* 0x000000080a0a7981 */ /* 0x000ea2000c1e9500 */
[----:B----4-:R-:W-:-:S05]  /*30f0*/  IMAD.WIDE R4, R6, 0x2, R4 ;  /* 0x0000000206047825 */ /* 0x010fca00078e0204 */
[----:B------:R2:W4:Y:S01]  /*3100*/  LDG.E.U16.CONSTANT R19, desc[UR8][R4.64] ;  /* 0x0000000804137981 */ /* 0x000522000c1e9500 */
[----:B------:R-:W-:-:S04]  /*3110*/  SHF.L.U32 R23, R0, 0x2, RZ ;  /* 0x0000000200177819 */ /* 0x000fc800000006ff */
[----:B------:R-:W-:-:S04]  /*3120*/  LOP3.LUT R23, R23, 0x1c, RZ, 0xc0, !PT ;  /* 0x0000001c17177812 */ /* 0x000fc800078ec0ff */
[----:B---3--:R-:W-:-:S04]  /*3130*/  SHF.R.U32.HI R18, RZ, R23, R18 ;  /* 0x00000017ff127219 */ /* 0x008fc80000011612 */
[----:B------:R-:W-:-:S05]  /*3140*/  LOP3.LUT R18, R18, 0xf, RZ, 0xc0, !PT ;  /* 0x0000000f12127812 */ /* 0x000fca00078ec0ff */
[----:B------:R-:W-:-:S04]  /*3150*/  VIADD R18, R18, 0x1 ;  /* 0x0000000112127836 */ /* 0x000fc80000000000 */
[----:B------:R-:W-:-:S06]  /*3160*/  IMAD R18, R18, R18, RZ ;  /* 0x0000001212127224 */ /* 0x000fcc00078e02ff */
[----:B------:R-:W4:Y:S01]  /*3170*/  I2F.F16 R18, R18 ;  /* 0x0000001200127306 */ /* 0x000f220000200c00 */
[----:B--2---:R-:W-:Y:S01]  /*3180*/  IADD3 R4, R10, R7, RZ ;  /* 0x000000070a047210 */ /* 0x004fe20007ffe0ff */
[----:B----4-:R-:W-:-:S07]  /*3190*/  HMUL2 R5, R18.H0_H0, R19.H0_H0 ;  /* 0x2000001312057232 */ /* 0x010fce0000000800 */
.L_x_17:
[----:B------:R-:W0:Y:S01]  /*31a0*/  LDS.U16 R23, [UR5+0x4] ;  /* 0x00000405ff177984 */ /* 0x000e220008000400 */
[C---:B-----5:R-:W-:Y:S01]  /*31b0*/  LOP3.LUT R10, R17.reuse, 0xf000f, RZ, 0xc0, !PT ;  /* 0x000f000f110a7812 */ /* 0x060fe200078ec0ff */
[-CC-:B-1----:R-:W-:Y:S01]  /*31c0*/  IMAD R11, R20, R3.reuse, R0.reuse ;  /* 0x00000003140b7224 */ /* 0x182fe200078e0200 */
[----:B------:R-:W-:Y:S01]  /*31d0*/  MOV R25, 0x2c00 ;  /* 0x00002c0000197802 */ /* 0x000fe20000000f00 */
[----:B------:R-:W1:Y:S01]  /*31e0*/  LDS.U16 R18, [UR5+0x6] ;  /* 0x00000605ff127984 */ /* 0x000e620008000400 */
[----:B------:R-:W-:Y:S01]  /*31f0*/  LOP3.LUT R10, R10, 0x64006400, RZ, 0xfc, !PT ;  /* 0x640064000a0a7812 */ /* 0x000fe200078efcff */
[----:B--2---:R-:W-:Y:S01]  /*3200*/  IMAD R29, R16, R3, R0 ;  /* 0x00000003101d7224 */ /* 0x004fe200078e0200 */
[----:B------:R-:W-:Y:S01]  /*3210*/  LOP3.LUT R20, R17, 0xf000f0, RZ, 0xc0, !PT ;  /* 0x00f000f011147812 */ /* 0x000fe200078ec0ff */
[----:B------:R-:W2:Y:S01]  /*3220*/  LDS.U16 R19, [UR5+0x8] ;  /* 0x00000805ff137984 */ /* 0x000ea20008000400 */
[----:B------:R-:W-:Y:S01]  /*3230*/  SHF.R.U32.HI R17, RZ, 0x8, R17 ;  /* 0x00000008ff117819 */ /* 0x000fe20000011611 */
[----:B------:R-:W-:-:S02]  /*3240*/  HADD2 R24, R10, -1032, -1032 ;  /* 0xe408e4080a187430 */ /* 0x000fc40000000000 */
[----:B---3--:R-:W-:Y:S01]  /*3250*/  IMAD.WIDE R10, R11, 0x2, R12 ;  /* 0x000000020b0a7825 */ /* 0x008fe200078e020c */
[----:B------:R-:W-:Y:S01]  /*3260*/  UIADD3 UR4, UR4, 0x20, URZ ;  /* 0x0000002004047890 */ /* 0x000fe2000fffe03f */
[----:B------:R-:W-:Y:S02]  /*3270*/  LOP3.LUT R16, R17, 0xf000f, RZ, 0xc0, !PT ;  /* 0x000f000f11107812 */ /* 0x000fe400078ec0ff */
[----:B------:R-:W-:Y:S01]  /*3280*/  VIADD R7, R7, 0x20 ;  /* 0x0000002007077836 */ /* 0x000fe20000000000 */
[----:B------:R-:W-:Y:S01]  /*3290*/  HFMA2.MMA R24, R24, R5, -RZ ;  /* 0x0000000518187235 */ /* 0x000fe200001000ff */
[----:B------:R-:W-:-:S03]  /*32a0*/  LOP3.LUT R16, R16, 0x64006400, RZ, 0xfc, !PT ;  /* 0x6400640010107812 */ /* 0x000fc600078efcff */
[C---:B------:R-:W-:Y:S02]  /*32b0*/  ISETP.GE.AND P0, PT, R7.reuse, UR10, PT ;  /* 0x0000000a07007c0c */ /* 0x040fe4000bf06270 */
[----:B------:R-:W-:-:S04]  /*32c0*/  ISETP.LT.AND P1, PT, R7, R2, PT ;  /* 0x000000020700720c */ /* 0x000fc80003f21270 */
[----:B------:R-:W-:Y:S02]  /*32d0*/  PRMT R26, R24, 0x7610, R26 ;  /* 0x00007610181a7816 */ /* 0x000fe4000000001a */
[----:B------:R-:W-:Y:S02]  /*32e0*/  PRMT R24, R25, 0x7610, R24 ;  /* 0x0000761019187816 */ /* 0x000fe40000000018 */
[----:B------:R-:W-:Y:S01]  /*32f0*/  LOP3.LUT R25, R20, 0x64006400, RZ, 0xfc, !PT ;  /* 0x6400640014197812 */ /* 0x000fe200078efcff */
[----:B------:R3:W-:Y:S01]  /*3300*/  STG.E.U16 desc[UR8][R10.64], R26 ;  /* 0x0000001a0a007986 */ /* 0x0007e2000c101508 */
[----:B------:R-:W-:-:S03]  /*3310*/  PRMT R28, R24, 0x7632, R28 ;  /* 0x00007632181c7816 */ /* 0x000fc6000000001c */
[----:B------:R-:W-:Y:S01]  /*3320*/  LDS.U16 R20, [UR5+0xa] ;  /* 0x00000a05ff147984 */ /* 0x000fe20008000400 */
[----:B------:R-:W-:-:S03]  /*3330*/  HFMA2 R27, R25, R24.H0_H0, -72, -72 ;  /* 0xd480d480191b7431 */ /* 0x000fc60000040018 */
[----:B------:R-:W4:Y:S01]  /*3340*/  LDS.U16 R25, [UR5+0xc] ;  /* 0x00000c05ff197984 */ /* 0x000f220008000400 */
[----:B0-----:R-:W-:Y:S02]  /*3350*/  IMAD R23, R23, R3, R0 ;  /* 0x0000000317177224 */ /* 0x001fe400078e0200 */
[----:B------:R-:W-:Y:S02]  /*3360*/  HMUL2 R27, R27, R5 ;  /* 0x000000051b1b7232 */ /* 0x000fe40000000000 */
[----:B---3--:R-:W-:-:S04]  /*3370*/  IMAD.WIDE R10, R29, 0x2, R12 ;  /* 0x000000021d0a7825 */ /* 0x008fc800078e020c */
[----:B------:R-:W-:Y:S02]  /*3380*/  HADD2 R26, R16, -1032, -1032 ;  /* 0xe408e408101a7430 */ /* 0x000fe40000000000 */
[----:B------:R-:W-:Y:S01]  /*3390*/  LDS.U16 R16, [UR5+0x10] ;  /* 0x00001005ff107984 */ /* 0x000fe20008000400 */
[-C--:B-1----:R-:W-:Y:S01]  /*33a0*/  IMAD R29, R18, R3.reuse, R0 ;  /* 0x00000003121d7224 */ /* 0x082fe200078e0200 */
[----:B------:R-:W-:Y:S01]  /*33b0*/  PRMT R30, R27, 0x7610, R30 ;  /* 0x000076101b1e7816 */ /* 0x000fe2000000001e */
[----:B--2---:R-:W-:Y:S01]  /*33c0*/  IMAD R31, R19, R3, R0 ;  /* 0x00000003131f7224 */ /* 0x004fe200078e0200 */
[----:B------:R0:W-:Y:S01]  /*33d0*/  STG.E.U16 desc[UR8][R10.64], R28 ;  /* 0x0000001c0a007986 */ /* 0x0001e2000c101508 */
[----:B------:R-:W-:Y:S01]  /*33e0*/  HFMA2.MMA R26, R26, R5, -RZ ;  /* 0x000000051a1a7235 */ /* 0x000fe200001000ff */
[----:B------:R-:W-:Y:S01]  /*33f0*/  IMAD.WIDE R18, R29, 0x2, R12 ;  /* 0x000000021d127825 */ /* 0x000fe200078e020c */
[----:B------:R-:W-:-:S03]  /*3400*/  PRMT R27, R27, 0x7632, R27 ;  /* 0x000076321b1b7816 */ /* 0x000fc6000000001b */
[----:B0-----:R-:W-:Y:S01]  /*3410*/  IMAD.WIDE R10, R23, 0x2, R12 ;  /* 0x00000002170a7825 */ /* 0x001fe200078e020c */
[----:B------:R-:W-:Y:S01]  /*3420*/  LOP3.LUT R28, R17, 0xf000f0, RZ, 0xc0, !PT ;  /* 0x00f000f0111c7812 */ /* 0x000fe200078ec0ff */
[----:B------:R-:W0:Y:S03]  /*3430*/  LDS.U16 R23, [UR5+0xe] ;  /* 0x00000e05ff177984 */ /* 0x000e260008000400 */
[----:B------:R-:W-:Y:S01]  /*3440*/  LOP3.LUT R29, R28, 0x64006400, RZ, 0xfc, !PT ;  /* 0x640064001c1d7812 */ /* 0x000fe200078efcff */
[----:B------:R-:W1:Y:S01]  /*3450*/  LDS.U16 R17, [UR5+0x12] ;  /* 0x00001205ff117984 */ /* 0x000e620008000400 */
[----:B------:R-:W-:-:S03]  /*3460*/  PRMT R28, R26, 0x7632, R28 ;  /* 0x000076321a1c7816 */ /* 0x000fc6000000001c */
[----:B------:R2:W-:Y:S01]  /*3470*/  STG.E.U16 desc[UR8][R10.64], R30 ;  /* 0x0000001e0a007986 */ /* 0x0005e2000c101508 */
[----:B------:R-:W-:-:S03]  /*3480*/  HFMA2 R29, R29, R24.H0_H0, -72, -72 ;  /* 0xd480d4801d1d7431 */ /* 0x000fc60000040018 */
[----:B------:R3:W-:Y:S01]  /*3490*/  STG.E.U16 desc[UR8][R18.64], R27 ;  /* 0x0000001b12007986 */ /* 0x0007e2000c101508 */
[----:B----4-:R-:W-:-:S03]  /*34a0*/  IMAD R25, R25, R3, R0 ;  /* 0x0000000319197224 */ /* 0x010fc600078e0200 */
[----:B------:R-:W4:Y:S01]  /*34b0*/  LDS.U16 R19, [UR5+0x16] ;  /* 0x00001605ff137984 */ /* 0x000f220008000400 */
[----:B--2---:R-:W-:-:S04]  /*34c0*/  IMAD.WIDE R10, R31, 0x2, R12 ;  /* 0x000000021f0a7825 */ /* 0x004fc800078e020c */
[----:B------:R-:W-:Y:S01]  /*34d0*/  IMAD R31, R20, R3, R0 ;  /* 0x00000003141f7224 */ /* 0x000fe200078e0200 */
[----:B------:R2:W-:Y:S01]  /*34e0*/  STG.E.U16 desc[UR8][R10.64], R26 ;  /* 0x0000001a0a007986 */ /* 0x0005e2000c101508 */
[----:B---3--:R-:W-:-:S03]  /*34f0*/  HMUL2 R18, R29, R5 ;  /* 0x000000051d127232 */ /* 0x008fc60000000000 */
[----:B------:R-:W3:Y:S02]  /*3500*/  LDS.U16 R20, [UR5+0x14] ;  /* 0x00001405ff147984 */ /* 0x000ee40008000400 */
[----:B------:R-:W-:Y:S01]  /*3510*/  PRMT R27, R18, 0x7610, R27 ;  /* 0x00007610121b7816 */ /* 0x000fe2000000001b */
[----:B--2---:R-:W-:Y:S01]  /*3520*/  IMAD.WIDE R10, R31, 0x2, R12 ;  /* 0x000000021f0a7825 */ /* 0x004fe200078e020c */
[----:B------:R-:W-:-:S03]  /*3530*/  LOP3.LUT R26, R22, 0xf000f, RZ, 0xc0, !PT ;  /* 0x000f000f161a7812 */ /* 0x000fc600078ec0ff */
[----:B0-----:R-:W-:Y:S01]  /*3540*/  IMAD R23, R23, R3, R0 ;  /* 0x0000000317177224 */ /* 0x001fe200078e0200 */
[----:B------:R0:W-:Y:S01]  /*3550*/  STG.E.U16 desc[UR8][R10.64], R28 ;  /* 0x0000001c0a007986 */ /* 0x0001e2000c101508 */
[----:B------:R-:W-:Y:S01]  /*3560*/  LOP3.LUT R26, R26, 0x64006400, RZ, 0xfc, !PT ;  /* 0x640064001a1a7812 */ /* 0x000fe200078efcff */
[----:B0-----:R-:W-:-:S04]  /*3570*/  IMAD.WIDE R10, R25, 0x2, R12 ;  /* 0x00000002190a7825 */ /* 0x001fc800078e020c */
[----:B------:R-:W-:Y:S01]  /*3580*/  IMAD R25, R16, R3, R0 ;  /* 0x0000000310197224 */ /* 0x000fe200078e0200 */
[----:B------:R0:W-:Y:S01]  /*3590*/  STG.E.U16 desc[UR8][R10.64], R27 ;  /* 0x0000001b0a007986 */ /* 0x0001e2000c101508 */
[----:B------:R-:W-:Y:S01]  /*35a0*/  LOP3.LUT R16, R22, 0xf000f0, RZ, 0xc0, !PT ;  /* 0x00f000f016107812 */ /* 0x000fe200078ec0ff */
[----:B0-----:R-:W-:-:S04]  /*35b0*/  IMAD.WIDE R10, R23, 0x2, R12 ;  /* 0x00000002170a7825 */ /* 0x001fc800078e020c */
[----:B------:R-:W-:Y:S01]  /*35c0*/  HADD2 R23, R26, -1032, -1032 ;  /* 0xe408e4081a177430 */ /* 0x000fe20000000000 */
[----:B------:R-:W-:Y:S02]  /*35d0*/  PRMT R26, R18, 0x7632, R26 ;  /* 0x00007632121a7816 */ /* 0x000fe4000000001a */
[----:B------:R-:W-:Y:S01]  /*35e0*/  LDS.U16 R18, [UR5+0x18] ;  /* 0x00001805ff127984 */ /* 0x000fe20008000400 */
[----:B-1----:R-:W-:Y:S02]  /*35f0*/  IMAD R27, R17, R3, R0 ;  /* 0x00000003111b7224 */ /* 0x002fe400078e0200 */
[----:B------:R-:W-:Y:S01]  /*3600*/  HFMA2.MMA R23, R23, R5, -RZ ;  /* 0x0000000517177235 */ /* 0x000fe200001000ff */
[----:B------:R0:W-:Y:S04]  /*3610*/  STG.E.U16 desc[UR8][R10.64], R26 ;  /* 0x0000001a0a007986 */ /* 0x0001e8000c101508 */
[----:B------:R-:W1:Y:S05]  /*3620*/  LDS.U16 R17, [UR5+0x1c] ;  /* 0x00001c05ff117984 */ /* 0x000e6a0008000400 */
[----:B------:R-:W-:Y:S01]  /*3630*/  PRMT R28, R23, 0x7610, R28 ;  /* 0x00007610171c7816 */ /* 0x000fe2000000001c */
[----:B0-----:R-:W-:Y:S01]  /*3640*/  IMAD.WIDE R10, R25, 0x2, R12 ;  /* 0x00000002190a7825 */ /* 0x001fe200078e020c */
[----:B------:R-:W-:-:S02]  /*3650*/  LOP3.LUT R25, R16, 0x64006400, RZ, 0xfc, !PT ;  /* 0x6400640010197812 */ /* 0x000fc400078efcff */
[----:B------:R-:W-:Y:S01]  /*3660*/  LDS.U16 R16, [UR5+0x1a] ;  /* 0x00001a05ff107984 */ /* 0x000fe20008000400 */
[----:B------:R-:W-:Y:S02]  /*3670*/  PRMT R26, R23, 0x7632, R26 ;  /* 0x00007632171a7816 */ /* 0x000fe4000000001a */
[----:B------:R-:W-:Y:S01]  /*3680*/  HFMA2 R25, R25, R24.H0_H0, -72, -72 ;  /* 0xd480d48019197431 */ /* 0x000fe20000040018 */
[----:B------:R0:W-:Y:S03]  /*3690*/  STG.E.U16 desc[UR8][R10.64], R28 ;  /* 0x0000001c0a007986 */ /* 0x0001e6000c101508 */
[----:B------:R-:W-:Y:S02]  /*36a0*/  HMUL2 R23, R25, R5 ;  /* 0x0000000519177232 */ /* 0x000fe40000000000 */
[----:B----4-:R-:W-:Y:S02]  /*36b0*/  IMAD R25, R19, R3, R0 ;  /* 0x0000000313197224 */ /* 0x010fe400078e0200 */
[----:B------:R-:W2:Y:S01]  /*36c0*/  LDS.U16 R19, [UR5+0x1e] ;  /* 0x00001e05ff137984 */ /* 0x000ea20008000400 */
[----:B0-----:R-:W-:Y:S01]  /*36d0*/  IMAD.WIDE R10, R27, 0x2, R12 ;  /* 0x000000021b0a7825 */ /* 0x001fe200078e020c */
[----:B------:R-:W-:-:S03]  /*36e0*/  PRMT R28, R23, 0x7632, R28 ;  /* 0x00007632171c7816 */ /* 0x000fc6000000001c */
[-C--:B---3--:R-:W-:Y:S01]  /*36f0*/  IMAD R27, R20, R3.reuse, R0 ;  /* 0x00000003141b7224 */ /* 0x088fe200078e0200 */
[----:B------:R-:W-:Y:S01]  /*3700*/  SHF.R.U32.HI R20, RZ, 0x8, R22 ;  /* 0x00000008ff147819 */ /* 0x000fe20000011616 */
[----:B------:R0:W-:Y:S03]  /*3710*/  STG.E.U16 desc[UR8][R10.64], R26 ;  /* 0x0000001a0a007986 */ /* 0x0001e6000c101508 */
[C---:B------:R-:W-:Y:S02]  /*3720*/  LOP3.LUT R22, R20.reuse, 0xf000f, RZ, 0xc0, !PT ;  /* 0x000f000f14167812 */ /* 0x040fe400078ec0ff */
[----:B------:R-:W-:Y:S02]  /*3730*/  LOP3.LUT R20, R20, 0xf000f0, RZ, 0xc0, !PT ;  /* 0x00f000f014147812 */ /* 0x000fe400078ec0ff */
[----:B------:R-:W-:Y:S01]  /*3740*/  LOP3.LUT R22, R22, 0x64006400, RZ, 0xfc, !PT ;  /* 0x6400640016167812 */ /* 0x000fe200078efcff */
[----:B-1----:R-:W-:-:S02]  /*3750*/  IMAD R29, R17, R3, R0 ;  /* 0x00000003111d7224 */ /* 0x002fc400078e0200 */
[----:B0-----:R-:W-:Y:S01]  /*3760*/  IMAD.WIDE R10, R27, 0x2, R12 ;  /* 0x000000021b0a7825 */ /* 0x001fe200078e020c */
[----:B------:R-:W-:-:S03]  /*3770*/  PRMT R27, R23, 0x7610, R27 ;  /* 0x00007610171b7816 */ /* 0x000fc6000000001b */
[----:B------:R-:W-:Y:S02]  /*3780*/  HADD2 R23, R22, -1032, -1032 ;  /* 0xe408e40816177430 */ /* 0x000fe40000000000 */
[----:B------:R-:W0:Y:S04]  /*3790*/  LDS.U16 R22, [UR5+0x20] ;  /* 0x00002005ff167984 */ /* 0x000e280008000400 */
[----:B------:R1:W-:Y:S01]  /*37a0*/  STG.E.U16 desc[UR8][R10.64], R27 ;  /* 0x0000001b0a007986 */ /* 0x0003e2000c101508 */
[----:B------:R-:W-:Y:S01]  /*37b0*/  HFMA2.MMA R23, R23, R5, -RZ ;  /* 0x0000000517177235 */ /* 0x000fe200001000ff */
[----:B--2---:R-:W-:-:S09]  /*37c0*/  IMAD R19, R19, R3, R0 ;  /* 0x0000000313137224 */ /* 0x004fd200078e0200 */
[----:B------:R-:W-:Y:S01]  /*37d0*/  PRMT R26, R23, 0x7632, R26 ;  /* 0x00007632171a7816 */ /* 0x000fe2000000001a */
[----:B-1----:R-:W-:-:S04]  /*37e0*/  IMAD.WIDE R10, R25, 0x2, R12 ;  /* 0x00000002190a7825 */ /* 0x002fc800078e020c */
[-CC-:B------:R-:W-:Y:S01]  /*37f0*/  IMAD R25, R18, R3.reuse, R0.reuse ;  /* 0x0000000312197224 */ /* 0x180fe200078e0200 */
[----:B------:R1:W-:Y:S01]  /*3800*/  STG.E.U16 desc[UR8][R10.64], R28 ;  /* 0x0000001c0a007986 */ /* 0x0003e2000c101508 */
[----:B------:R-:W-:-:S03]  /*3810*/  IMAD R27, R16, R3, R0 ;  /* 0x00000003101b7224 */ /* 0x000fc600078e0200 */
[----:B------:R-:W2:Y:S01]  /*3820*/  LDS.U16 R18, [UR5+0x22] ;  /* 0x00002205ff127984 */ /* 0x000ea20008000400 */
[----:B------:R-:W-:-:S04]  /*3830*/  IMAD.WIDE R16, R27, 0x2, R12 ;  /* 0x000000021b107825 */ /* 0x000fc800078e020c */
[----:B-1----:R-:W-:Y:S01]  /*3840*/  IMAD.WIDE R10, R25, 0x2, R12 ;  /* 0x00000002190a7825 */ /* 0x002fe200078e020c */
[----:B------:R-:W-:Y:S02]  /*3850*/  LOP3.LUT R25, R20, 0x64006400, RZ, 0xfc, !PT ;  /* 0x6400640014197812 */ /* 0x000fe400078efcff */
[----:B------:R-:W1:Y:S03]  /*3860*/  LDS.U16 R20, [UR5+0x24] ;  /* 0x00002405ff147984 */ /* 0x000e660008000400 */
[----:B------:R-:W-:Y:S01]  /*3870*/  HFMA2 R25, R25, R24.H0_H0, -72, -72 ;  /* 0xd480d48019197431 */ /* 0x000fe20000040018 */
[----:B------:R3:W-:Y:S03]  /*3880*/  STG.E.U16 desc[UR8][R10.64], R23 ;  /* 0x000000170a007986 */ /* 0x0007e6000c101508 */
[----:B------:R-:W-:Y:S01]  /*3890*/  HMUL2 R25, R25, R5 ;  /* 0x0000000519197232 */ /* 0x000fe20000000000 */
[----:B------:R-:W-:Y:S04]  /*38a0*/  STG.E.U16 desc[UR8][R16.64], R26 ;  /* 0x0000001a10007986 */ /* 0x000fe8000c101508 */
[----:B------:R-:W-:Y:S01]  /*38b0*/  LDS.U16 R16, [UR5+0x26] ;  /* 0x00002605ff107984 */ /* 0x000fe20008000400 */
[----:B------:R-:W-:-:S02]  /*38c0*/  PRMT R27, R25, 0x7610, R27 ;  /* 0x00007610191b7816 */ /* 0x000fc4000000001b */
[----:B------:R-:W-:Y:S01]  /*38d0*/  PRMT R28, R25, 0x7632, R28 ;  /* 0x00007632191c7816 */ /* 0x000fe2000000001c */
[----:B------:R-:W4:Y:S01]  /*38e0*/  LDS.U16 R17, [UR5+0x28] ;  /* 0x00002805ff117984 */ /* 0x000f220008000400 */
[----:B---3--:R-:W-:Y:S01]  /*38f0*/  LOP3.LUT R23, R21, 0xf000f, RZ, 0xc0, !PT ;  /* 0x000f000f15177812 */ /* 0x008fe200078ec0ff */
[----:B------:R-:W-:-:S03]  /*3900*/  IMAD.WIDE R10, R29, 0x2, R12 ;  /* 0x000000021d0a7825 */ /* 0x000fc600078e020c */
[----:B------:R-:W-:Y:S01]  /*3910*/  LOP3.LUT R23, R23, 0x64006400, RZ, 0xfc, !PT ;  /* 0x6400640017177812 */ /* 0x000fe200078efcff */
[----:B0-----:R-:W-:Y:S01]  /*3920*/  IMAD R25, R22, R3, R0 ;  /* 0x0000000316197224 */ /* 0x001fe200078e0200 */
[----:B------:R0:W-:Y:S03]  /*3930*/  STG.E.U16 desc[UR8][R10.64], R27 ;  /* 0x0000001b0a007986 */ /* 0x0001e6000c101508 */
[----:B------:R-:W-:-:S06]  /*3940*/  HADD2 R23, R23, -1032, -1032 ;  /* 0xe408e40817177430 */ /* 0x000fcc0000000000 */
[----:B------:R-:W-:Y:S01]  /*3950*/  HFMA2.MMA R22, R23, R5, -RZ ;  /* 0x0000000517167235 */ /* 0x000fe200001000ff */
[----:B------:R-:W-:Y:S01]  /*3960*/  LOP3.LUT R23, R21, 0xf000f0, RZ, 0xc0, !PT ;  /* 0x00f000f015177812 */ /* 0x000fe200078ec0ff */
[----:B0-----:R-:W-:-:S03]  /*3970*/  IMAD.WIDE R10, R19, 0x2, R12 ;  /* 0x00000002130a7825 */ /* 0x001fc600078e020c */
[----:B------:R-:W-:Y:S01]  /*3980*/  LOP3.LUT R23, R23, 0x64006400, RZ, 0xfc, !PT ;  /* 0x6400640017177812 */ /* 0x000fe200078efcff */
[----:B------:R-:W0:Y:S01]  /*3990*/  LDS.U16 R19, [UR5+0x2a] ;  /* 0x00002a05ff137984 */ /* 0x000e220008000400 */
[----:B--2---:R-:W-:-:S03]  /*39a0*/  IMAD R27, R18, R3, R0 ;  /* 0x00000003121b7224 */ /* 0x004fc600078e0200 */
[----:B------:R2:W-:Y:S01]  /*39b0*/  STG.E.U16 desc[UR8][R10.64], R28 ;  /* 0x0000001c0a007986 */ /* 0x0005e2000c101508 */
[C---:B------:R-:W-:Y:S01]  /*39c0*/  PRMT R26, R22.reuse, 0x7610, R26 ;  /* 0x00007610161a7816 */ /* 0x040fe2000000001a */
[----:B------:R-:W-:Y:S02]  /*39d0*/  HFMA2 R23, R23, R24.H0_H0, -72, -72 ;  /* 0xd480d48017177431 */ /* 0x000fe40000040018 */
[----:B------:R-:W3:Y:S01]  /*39e0*/  LDS.U16 R18, [UR5+0x2c] ;  /* 0x00002c05ff127984 */ /* 0x000ee20008000400 */
[----:B--2---:R-:W-:Y:S01]  /*39f0*/  IMAD.WIDE R10, R25, 0x2, R12 ;  /* 0x00000002190a7825 */ /* 0x004fe200078e020c */
[----:B------:R-:W-:Y:S02]  /*3a00*/  PRMT R28, R22, 0x7632, R28 ;  /* 0x00007632161c7816 */ /* 0x000fe4000000001c */
[----:B------:R-:W-:Y:S01]  /*3a10*/  SHF.R.U32.HI R22, RZ, 0x8, R21 ;  /* 0x00000008ff167819 */ /* 0x000fe20000011615 */
[-CC-:B-1----:R-:W-:Y:S02]  /*3a20*/  IMAD R25, R20, R3.reuse, R0.reuse ;  /* 0x0000000314197224 */ /* 0x182fe400078e0200 */
[----:B------:R-:W-:Y:S01]  /*3a30*/  HMUL2 R21, R23, R5 ;  /* 0x0000000517157232 */ /* 0x000fe20000000000 */
[----:B------:R-:W1:Y:S01]  /*3a40*/  LDS.U16 R20, [UR5+0x2e] ;  /* 0x00002e05ff147984 */ /* 0x000e620008000400 */
[----:B------:R-:W-:Y:S01]  /*3a50*/  LOP3.LUT R23, R22, 0xf000f, RZ, 0xc0, !PT ;  /* 0x000f000f16177812 */ /* 0x000fe200078ec0ff */
[----:B----4-:R-:W-:-:S02]  /*3a60*/  IMAD R29, R17, R3, R0 ;  /* 0x00000003111d7224 */ /* 0x010fc400078e0200 */
[----:B------:R2:W-:Y:S01]  /*3a70*/  STG.E.U16 desc[UR8][R10.64], R26 ;  /* 0x0000001a0a007986 */ /* 0x0005e2000c101508 */
[----:B------:R-:W-:Y:S01]  /*3a80*/  LOP3.LUT R23, R23, 0x64006400, RZ, 0xfc, !PT ;  /* 0x6400640017177812 */ /* 0x000fe200078efcff */
[----:B--2---:R-:W-:Y:S01]  /*3a90*/  IMAD.WIDE R10, R27, 0x2, R12 ;  /* 0x000000021b0a7825 */ /* 0x004fe200078e020c */
[----:B------:R-:W-:Y:S02]  /*3aa0*/  LOP3.LUT R26, R22, 0xf000f0, RZ, 0xc0, !PT ;  /* 0x00f000f0161a7812 */ /* 0x000fe400078ec0ff */
[----:B------:R-:W-:Y:S01]  /*3ab0*/  LDS.U16 R22, [UR5+0x32] ;  /* 0x00003205ff167984 */ /* 0x000fe20008000400 */
[-CC-:B------:R-:W-:Y:S02]  /*3ac0*/  IMAD R27, R16, R3.reuse, R0.reuse ;  /* 0x00000003101b7224 */ /* 0x180fe400078e0200 */
[----:B0-----:R-:W-:Y:S01]  /*3ad0*/  IMAD R19, R19, R3, R0 ;  /* 0x0000000313137224 */ /* 0x001fe200078e0200 */
[----:B------:R0:W-:Y:S01]  /*3ae0*/  STG.E.U16 desc[UR8][R10.64], R28 ;  /* 0x0000001c0a007986 */ /* 0x0001e2000c101508 */
[----:B------:R-:W-:-:S04]  /*3af0*/  IMAD.WIDE R16, R27, 0x2, R12 ;  /* 0x000000021b107825 */ /* 0x000fc800078e020c */
[----:B---3--:R-:W-:Y:S02]  /*3b00*/  IMAD R27, R18, R3, R0 ;  /* 0x00000003121b7224 */ /* 0x008fe400078e0200 */
[----:B0-----:R-:W-:-:S04]  /*3b10*/  IMAD.WIDE R10, R25, 0x2, R12 ;  /* 0x00000002190a7825 */ /* 0x001fc800078e020c */
[----:B------:R-:W-:Y:S01]  /*3b20*/  HADD2 R25, R23, -1032, -1032 ;  /* 0xe408e40817197430 */ /* 0x000fe20000000000 */
[----:B------:R-:W-:Y:S01]  /*3b30*/  PRMT R28, R21, 0x7632, R28 ;  /* 0x00007632151c7816 */ /* 0x000fe2000000001c */
[----:B------:R-:W0:Y:S04]  /*3b40*/  LDS.U16 R23, [UR5+0x30] ;  /* 0x00003005ff177984 */ /* 0x000e280008000400 */
[----:B------:R-:W-:Y:S01]  /*3b50*/  HFMA2.MMA R25, R25, R5, -RZ ;  /* 0x0000000519197235 */ /* 0x000fe200001000ff */
[----:B------:R2:W-:Y:S04]  /*3b60*/  STG.E.U16 desc[UR8][R10.64], R21 ;  /* 0x000000150a007986 */ /* 0x0005e8000c101508 */
[----:B------:R3:W-:Y:S01]  /*3b70*/  STG.E.U16 desc[UR8][R16.64], R28 ;  /* 0x0000001c10007986 */ /* 0x0007e2000c101508 */
[----:B--2---:R-:W-:Y:S01]  /*3b80*/  IMAD.WIDE R10, R29, 0x2, R12 ;  /* 0x000000021d0a7825 */ /* 0x004fe200078e020c */
[----:B------:R-:W-:-:S02]  /*3b90*/  LOP3.LUT R21, R26, 0x64006400, RZ, 0xfc, !PT ;  /* 0x640064001a157812 */ /* 0x000fc400078efcff */
[----:B------:R-:W-:Y:S01]  /*3ba0*/  LOP3.LUT R26, R9, 0xf000f, RZ, 0xc0, !PT ;  /* 0x000f000f091a7812 */ /* 0x000fe200078ec0ff */
[----:B---3--:R-:W-:Y:S01]  /*3bb0*/  IMAD.WIDE R16, R19, 0x2, R12 ;  /* 0x0000000213107825 */ /* 0x008fe200078e020c */
[----:B------:R1:W-:Y:S03]  /*3bc0*/  STG.E.U16 desc[UR8][R10.64], R25 ;  /* 0x000000190a007986 */ /* 0x0003e6000c101508 */
[----:B------:R-:W-:Y:S01]  /*3bd0*/  HFMA2 R21, R21, R24.H0_H0, -72, -72 ;  /* 0xd480d48015157431 */ /* 0x000fe20000040018 */
[----:B------:R-:W-:Y:S01]  /*3be0*/  PRMT R29, R25, 0x7632, R29 ;  /* 0x00007632191d7816 */ /* 0x000fe2000000001d */
[----:B------:R-:W-:Y:S01]  /*3bf0*/  IMAD.WIDE R18, R27, 0x2, R12 ;  /* 0x000000021b127825 */ /* 0x000fe200078e020c */
[----:B------:R-:W2:Y:S01]  /*3c00*/  LDS.U16 R10, [UR5+0x34] ;  /* 0x00003405ff0a7984 */ /* 0x000ea20008000400 */
[----:B------:R-:W-:Y:S02]  /*3c10*/  LOP3.LUT R26, R26, 0x64006400, RZ, 0xfc, !PT ;  /* 0x640064001a1a7812 */ /* 0x000fe400078efcff */
[----:B------:R-:W-:Y:S01]  /*3c20*/  HMUL2 R21, R21, R5 ;  /* 0x0000000515157232 */ /* 0x000fe20000000000 */
[----:B------:R-:W3:Y:S04]  /*3c30*/  LDS.U16 R11, [UR5+0x36] ;  /* 0x00003605ff0b7984 */ /* 0x000ee80008000400 */
[C---:B------:R-:W-:Y:S01]  /*3c40*/  PRMT R27, R21.reuse, 0x7610, R27 ;  /* 0x00007610151b7816 */ /* 0x040fe2000000001b */
[----:B-1----:R-:W-:Y:S01]  /*3c50*/  IMAD R25, R20, R3, R0 ;  /* 0x0000000314197224 */ /* 0x002fe200078e0200 */
[----:B------:R1:W-:Y:S01]  /*3c60*/  STG.E.U16 desc[UR8][R16.64], R29 ;  /* 0x0000001d10007986 */ /* 0x0003e2000c101508 */
[----:B------:R-:W-:-:S03]  /*3c70*/  PRMT R28, R21, 0x7632, R28 ;  /* 0x00007632151c7816 */ /* 0x000fc6000000001c */
[----:B------:R0:W-:Y:S04]  /*3c80*/  STG.E.U16 desc[UR8][R18.64], R27 ;  /* 0x0000001b12007986 */ /* 0x0001e8000c101508 */
[----:B------:R-:W-:Y:S01]  /*3c90*/  LDS.U16 R18, [UR5+0x38] ;  /* 0x00003805ff127984 */ /* 0x000fe20008000400 */
[----:B-1----:R-:W-:-:S04]  /*3ca0*/  IMAD.WIDE R16, R25, 0x2, R12 ;  /* 0x0000000219107825 */ /* 0x002fc800078e020c */
[----:B------:R-:W-:Y:S01]  /*3cb0*/  HADD2 R25, R26, -1032, -1032 ;  /* 0xe408e4081a197430 */ /* 0x000fe20000000000 */
[----:B------:R-:W-:Y:S01]  /*3cc0*/  LDS.U16 R19, [UR5+0x3a] ;  /* 0x00003a05ff137984 */ /* 0x000fe20008000400 */
[----:B0-----:R-:W-:Y:S01]  /*3cd0*/  IMAD R27, R23, R3, R0 ;  /* 0x00000003171b7224 */ /* 0x001fe200078e0200 */
[----:B------:R-:W-:Y:S02]  /*3ce0*/  LOP3.LUT R23, R9, 0xf000f0, RZ, 0xc0, !PT ;  /* 0x00f000f009177812 */ /* 0x000fe400078ec0ff */
[----:B------:R-:W0:Y:S01]  /*3cf0*/  LDS.U16 R20, [UR5+0x3c] ;  /* 0x00003c05ff147984 */ /* 0x000e220008000400 */
[----:B------:R-:W-:Y:S01]  /*3d00*/  HFMA2.MMA R25, R25, R5, -RZ ;  /* 0x0000000519197235 */ /* 0x000fe200001000ff */
[----:B------:R-:W-:Y:S02]  /*3d10*/  SHF.R.U32.HI R9, RZ, 0x8, R9 ;  /* 0x00000008ff097819 */ /* 0x000fe40000011609 */
[----:B------:R-:W1:Y:S01]  /*3d20*/  LDS.U16 R21, [UR5+0x3e] ;  /* 0x00003e05ff157984 */ /* 0x000e620008000400 */
[----:B------:R-:W-:-:S03]  /*3d30*/  LOP3.LUT R23, R23, 0x64006400, RZ, 0xfc, !PT ;  /* 0x6400640017177812 */ /* 0x000fc600078efcff */
[----:B------:R4:W-:Y:S03]  /*3d40*/  STG.E.U16 desc[UR8][R16.64], R28 ;  /* 0x0000001c10007986 */ /* 0x0009e6000c101508 */
[----:B------:R-:W-:Y:S01]  /*3d50*/  PRMT R26, R25, 0x7610, R26 ;  /* 0x00007610191a7816 */ /* 0x000fe2000000001a */
[----:B----4-:R-:W-:-:S04]  /*3d60*/  IMAD.WIDE R16, R27, 0x2, R12 ;  /* 0x000000021b107825 */ /* 0x010fc800078e020c */
[-CC-:B------:R-:W-:Y:S02]  /*3d70*/  IMAD R27, R22, R3.reuse, R0.reuse ;  /* 0x00000003161b7224 */ /* 0x180fe400078e0200 */
[----:B------:R-:W-:Y:S01]  /*3d80*/  HFMA2 R22, R23, R24.H0_H0, -72, -72 ;  /* 0xd480d48017167431 */ /* 0x000fe20000040018 */
[----:B------:R4:W-:Y:S01]  /*3d90*/  STG.E.U16 desc[UR8][R16.64], R26 ;  /* 0x0000001a10007986 */ /* 0x0009e2000c101508 */
[-C--:B--2---:R-:W-:Y:S02]  /*3da0*/  IMAD R23, R10, R3.reuse, R0 ;  /* 0x000000030a177224 */ /* 0x084fe400078e0200 */
[----:B------:R-:W-:Y:S02]  /*3db0*/  HMUL2 R22, R22, R5 ;  /* 0x0000000516167232 */ /* 0x000fe40000000000 */
[----:B----4-:R-:W-:Y:S01]  /*3dc0*/  IMAD.WIDE R16, R27, 0x2, R12 ;  /* 0x000000021b107825 */ /* 0x010fe200078e020c */
[----:B------:R-:W-:Y:S02]  /*3dd0*/  PRMT R27, R25, 0x7632, R27 ;  /* 0x00007632191b7816 */ /* 0x000fe4000000001b */
[----:B------:R-:W-:Y:S01]  /*3de0*/  PRMT R26, R22, 0x7632, R26 ;  /* 0x00007632161a7816 */ /* 0x000fe2000000001a */
[----:B---3--:R-:W-:-:S02]  /*3df0*/  IMAD R25, R11, R3, R0 ;  /* 0x000000030b197224 */ /* 0x008fc400078e0200 */
[----:B------:R-:W-:Y:S01]  /*3e00*/  IMAD.WIDE R10, R23, 0x2, R12 ;  /* 0x00000002170a7825 */ /* 0x000fe200078e020c */
[C---:B------:R-:W-:Y:S01]  /*3e10*/  LOP3.LUT R23, R9.reuse, 0xf000f0, RZ, 0xc0, !PT ;  /* 0x00f000f009177812 */ /* 0x040fe200078ec0ff */
[----:B------:R2:W-:Y:S01]  /*3e20*/  STG.E.U16 desc[UR8][R16.64], R27 ;  /* 0x0000001b10007986 */ /* 0x0005e2000c101508 */
[----:B------:R-:W-:Y:S01]  /*3e30*/  LOP3.LUT R9, R9, 0xf000f, RZ, 0xc0, !PT ;  /* 0x000f000f09097812 */ /* 0x000fe200078ec0ff */
[-CC-:B0-----:R-:W-:Y:S01]  /*3e40*/  IMAD R29, R20, R3.reuse, R0.reuse ;  /* 0x00000003141d7224 */ /* 0x181fe200078e0200 */
[----:B------:R-:W-:Y:S01]  /*3e50*/  LOP3.LUT R23, R23, 0x64006400, RZ, 0xfc, !PT ;  /* 0x6400640017177812 */ /* 0x000fe200078efcff */
[----:B------:R0:W-:Y:S01]  /*3e60*/  STG.E.U16 desc[UR8][R10.64], R22 ;  /* 0x000000160a007986 */ /* 0x0001e2000c101508 */
[----:B------:R-:W-:Y:S01]  /*3e70*/  LOP3.LUT R9, R9, 0x64006400, RZ, 0xfc, !PT ;  /* 0x6400640009097812 */ /* 0x000fe200078efcff */
[----:B-1----:R-:W-:Y:S02]  /*3e80*/  IMAD R31, R21, R3, R0 ;  /* 0x00000003151f7224 */ /* 0x002fe400078e0200 */
[----:B------:R-:W-:-:S02]  /*3e90*/  HFMA2 R23, R23, R24.H0_H0, -72, -72 ;  /* 0xd480d48017177431 */ /* 0x000fc40000040018 */
[----:B------:R-:W-:Y:S02]  /*3ea0*/  HADD2 R9, R9, -1032, -1032 ;  /* 0xe408e40809097430 */ /* 0x000fe40000000000 */
[----:B--2---:R-:W-:-:S04]  /*3eb0*/  IMAD.WIDE R16, R25, 0x2, R12 ;  /* 0x0000000219107825 */ /* 0x004fc800078e020c */
[----:B------:R-:W-:Y:S01]  /*3ec0*/  HFMA2.MMA R9, R9, R5, -RZ ;  /* 0x0000000509097235 */ /* 0x000fe200001000ff */
[-CC-:B------:R-:W-:Y:S02]  /*3ed0*/  IMAD R25, R18, R3.reuse, R0.reuse ;  /* 0x0000000312197224 */ /* 0x180fe400078e0200 */
[----:B0-----:R-:W-:Y:S02]  /*3ee0*/  HMUL2 R10, R23, R5 ;  /* 0x00000005170a7232 */ /* 0x001fe40000000000 */
[----:B------:R-:W-:Y:S01]  /*3ef0*/  IMAD R27, R19, R3, R0 ;  /* 0x00000003131b7224 */ /* 0x000fe200078e0200 */
[----:B------:R0:W-:Y:S01]  /*3f00*/  STG.E.U16 desc[UR8][R16.64], R26 ;  /* 0x0000001a10007986 */ /* 0x0001e2000c101508 */
[----:B------:R-:W-:Y:S01]  /*3f10*/  IMAD.WIDE R18, R25, 0x2, R12 ;  /* 0x0000000219127825 */ /* 0x000fe200078e020c */
[----:B------:R-:W-:-:S03]  /*3f20*/  PRMT R24, R10, 0x7610, R24 ;  /* 0x000076100a187816 */ /* 0x000fc60000000018 */
[----:B------:R-:W-:Y:S01]  /*3f30*/  IMAD.WIDE R20, R27, 0x2, R12 ;  /* 0x000000021b147825 */ /* 0x000fe200078e020c */
[----:B------:R-:W-:Y:S01]  /*3f40*/  PRMT R11, R9, 0x7632, R11 ;  /* 0x00007632090b7816 */ /* 0x000fe2000000000b */
[----:B------:R-:W-:Y:S01]  /*3f50*/  STG.E.U16 desc[UR8][R18.64], R9 ;  /* 0x0000000912007986 */ /* 0x000fe2000c101508 */
[----:B------:R-:W-:Y:S01]  /*3f60*/  PRMT R25, R10, 0x7632, R25 ;  /* 0x000076320a197816 */ /* 0x000fe20000000019 */
[--C-:B------:R-:W-:Y:S02]  /*3f70*/  IMAD.WIDE R22, R31, 0x2, R12.reuse ;  /* 0x000000021f167825 */ /* 0x100fe400078e020c */
[----:B------:R1:W-:Y:S02]  /*3f80*/  STG.E.U16 desc[UR8][R20.64], R11 ;  /* 0x0000000b14007986 */ /* 0x0003e4000c101508 */
[----:B0-----:R-:W-:-:S05]  /*3f90*/  IMAD.WIDE R16, R29, 0x2, R12 ;  /* 0x000000021d107825 */ /* 0x001fca00078e020c */
[----:B------:R4:W-:Y:S04]  /*3fa0*/  STG.E.U16 desc[UR8][R16.64], R24 ;  /* 0x0000001810007986 */ /* 0x0009e8000c101508 */
[----:B------:R4:W-:Y:S01]  /*3fb0*/  STG.E.U16 desc[UR8][R22.64], R25 ;  /* 0x0000001916007986 */ /* 0x0009e2000c101508 */
[----:B-1----:R-:W-:Y:S01]  /*3fc0*/  IMAD.WIDE R10, R3, 0x4, R14 ;  /* 0x00000004030a7825 */ /* 0x002fe200078e020e */
[----:B------:R-:W-:Y:S06]  /*3fd0*/  @!P0 BRA P1, `(.L_x_18) ;  /* 0xffffffec00c48947 */ /* 0x000fec000083ffff */
.L_x_16:
[C---:B------:R-:W-:Y:S01]  /*3fe0*/  ISETP.GE.AND P0, PT, R7.reuse, R2, PT ;  /* 0x000000020700720c */ /* 0x040fe20003f06270 */
[----:B------:R-:W-:Y:S01]  /*3ff0*/  ULDC UR5, c[0x0][0x260] ;  /* 0x0000980000057ab9 */ /* 0x000fe20000000800 */
[----:B------:R-:W-:Y:S01]  /*4000*/  ULDC UR7, c[0x0][0x23c] ;  /* 0x00008f0000077ab9 */ /* 0x000fe20000000800 */
[----:B------:R-:W-:Y:S01]  /*4010*/  ULDC UR10, c[0x0][0x260] ;  /* 0x00009800000a7ab9 */ /* 0x000fe20000000800 */
[----:B------:R-:W-:-:S13]  /*4020*/  ISETP.GE.OR P0, PT, R7, UR5, P0 ;  /* 0x0000000507007c0c */ /* 0x000fda0008706670 */
[----:B------:R-:W-:Y:S05]  /*4030*/  @P0 BRA `(.L_x_19) ;  /* 0x0000001000540947 */ /* 0x000fea0003800000 */
.L_x_21:
[----:B------:R-:W3:Y:S01]  /*4040*/  LDC R3, c[0x0][0x23c] ;  /* 0x00008f00ff037b82 */ /* 0x000ee20000000800 */
[----:B0-----:R0:W4:Y:S01]  /*4050*/  LDG.E.CONSTANT R19, desc[UR8][R10.64] ;  /* 0x000000080a137981 */ /* 0x001122000c1e9900 */
[----:B-1-3--:R-:W-:-:S06]  /*4060*/  IMAD.WIDE R12, R3, 0x4, R10 ;  /* 0x00000004030c7825 */ /* 0x00afcc00078e020a */
[----:B------:R-:W3:Y:S01]  /*4070*/  S2UR UR6, SR_CgaCtaId ;  /* 0x00000000000679c3 */ /* 0x000ee20000008800 */
[----:B------:R3:W5:Y:S01]  /*4080*/  LDG.E.CONSTANT R18, desc[UR8][R12.64] ;  /* 0x000000080c127981 */ /* 0x000762000c1e9900 */
[----:B--2---:R-:W-:Y:S01]  /*4090*/  IMAD.WIDE R8, R3, 0x4, R12 ;  /* 0x0000000403087825 */ /* 0x004fe200078e020c */
[----:B------:R-:W-:-:S05]  /*40a0*/  UMOV UR5, 0x400 ;  /* 0x0000040000057882 */ /* 0x000fca0000000000 */
[----:B0-----:R-:W0:Y:S01]  /*40b0*/  LDC.64 R10, c[0x0][0x248] ;  /* 0x00009200ff0a7b82 */ /* 0x001e220000000a00 */
[----:B-1--4-:R1:W5:Y:S01]  /*40c0*/  LDG.E.CONSTANT R16, desc[UR8][R8.64] ;  /* 0x0000000808107981 */ /* 0x012362000c1e9900 */
[----:B------:R-:W-:Y:S01]  /*40d0*/  ISETP.NE.AND P0, PT, R7, R4, PT ;  /* 0x000000040700720c */ /* 0x000fe20003f05270 */
[----:B---3--:R-:W-:-:S04]  /*40e0*/  ULEA UR5, UR6, UR5, 0x18 ;  /* 0x0000000506057291 */ /* 0x008fc8000f8ec03f */
[----:B------:R-:W-:-:S09]  /*40f0*/  ULEA UR5, UR4, UR5, 0x1 ;  /* 0x0000000504057291 */ /* 0x000fd2000f8e083f */
[----:B------:R-:W2:Y:S04]  /*4100*/  LDS.U16 R22, [UR5] ;  /* 0x00000005ff167984 */ /* 0x000ea80008000400 */
[----:B------:R-:W3:Y:S04]  /*4110*/  LDS.U16 R21, [UR5+0x2] ;  /* 0x00000205ff157984 */ /* 0x000ee80008000400 */
[----:B------:R-:W4:Y:S01]  /*4120*/  LDS.U16 R15, [UR5+0x4] ;  /* 0x00000405ff0f7984 */ /* 0x000f220008000400 */
[----:B------:R-:W-:-:S04]  /*4130*/  LOP3.LUT R17, R19, 0x70007, RZ, 0xc0, !PT ;  /* 0x0007000713117812 */ /* 0x000fc800078ec0ff */
[----:B------:R-:W-:Y:S01]  /*4140*/  LOP3.LUT R17, R17, 0x64006400, RZ, 0xfc, !PT ;  /* 0x6400640011117812 */ /* 0x000fe200078efcff */
[----:B01234-:R-:W-:Y:S06]  /*4150*/  @P0 BRA `(.L_x_20) ;  /* 0x00000000006c0947 */ /* 0x01ffec0003800000 */
        /* <DEDUP_REMOVED lines=11> */
[----:B------:R1:W2:Y:S01]  /*4210*/  LDG.E.CONSTANT R14, desc[UR8][R4.64] ;  /* 0x00000008040e7981 */ /* 0x0002a2000c1e9900 */
[----:B------:R-:W-:-:S04]  /*4220*/  LEA R23, R7, 0x1, 0x1 ;  /* 0x0000000107177811 */ /* 0x000fc800078e08ff */
[----:B-1----:R-:W1:Y:S01]  /*4230*/  LDC.64 R4, c[0x0][0x228] ;  /* 0x00008a00ff047b82 */ /* 0x002e620000000a00 */
[----:B0-----:R-:W-:-:S06]  /*4240*/  IMAD.WIDE R12, R23, 0x2, R12 ;  /* 0x00000002170c7825 */ /* 0x001fcc00078e020c */
[----:B------:R-:W3:Y:S01]  /*4250*/  LDG.E.U16.CONSTANT R12, desc[UR8][R12.64] ;  /* 0x000000080c0c7981 */ /* 0x000ee2000c1e9500 */
[----:B-1----:R-:W-:-:S05]  /*4260*/  IMAD.WIDE R4, R6, 0x2, R4 ;  /* 0x0000000206047825 */ /* 0x002fca00078e0204 */
[----:B------:R3:W4:Y:S01]  /*4270*/  LDG.E.U16.CONSTANT R20, desc[UR8][R4.64] ;  /* 0x0000000804147981 */ /* 0x000722000c1e9500 */
[----:B------:R-:W-:-:S04]  /*4280*/  SHF.L.U32 R23, R0, 0x2, RZ ;  /* 0x0000000200177819 */ /* 0x000fc800000006ff */
[----:B------:R-:W-:-:S04]  /*4290*/  LOP3.LUT R23, R23, 0x1c, RZ, 0xc0, !PT ;  /* 0x0000001c17177812 */ /* 0x000fc800078ec0ff */
[----:B--2---:R-:W-:-:S04]  /*42a0*/  SHF.R.U32.HI R14, RZ, R23, R14 ;  /* 0x00000017ff0e7219 */ /* 0x004fc8000001160e */
[----:B------:R-:W-:-:S05]  /*42b0*/  LOP3.LUT R14, R14, 0xf, RZ, 0xc0, !PT ;  /* 0x0000000f0e0e7812 */ /* 0x000fca00078ec0ff */
[----:B------:R-:W-:-:S04]  /*42c0*/  VIADD R14, R14, 0x1 ;  /* 0x000000010e0e7836 */ /* 0x000fc80000000000 */
[----:B------:R-:W-:-:S04]  /*42d0*/  IMAD R14, R14, R14, RZ ;  /* 0x0000000e0e0e7224 */ /* 0x000fc800078e02ff */
[----:B------:R-:W4:Y:S01]  /*42e0*/  I2F.F16 R23, R14 ;  /* 0x0000000e00177306 */ /* 0x000f220000200c00 */
[----:B---3--:R-:W-:Y:S01]  /*42f0*/  IADD3 R4, R12, R7, RZ ;  /* 0x000000070c047210 */ /* 0x008fe20007ffe0ff */
[----:B----4-:R-:W-:-:S07]  /*4300*/  HMUL2 R5, R23.H0_H0, R20.H0_H0 ;  /* 0x2000001417057232 */ /* 0x010fce0000000800 */
.L_x_20:
[----:B------:R-:W-:Y:S01]  /*4310*/  HADD2 R23, R17, -1028, -1028 ;  /* 0xe404e40411177430 */ /* 0x000fe20000000000 */
[----:B------:R-:W-:Y:S01]  /*4320*/  LDS.U16 R14, [UR5+0x6] ;  /* 0x00000605ff0e7984 */ /* 0x000fe20008000400 */
[----:B------:R-:W-:Y:S01]  /*4330*/  MOV R17, 0x3000 ;  /* 0x0000300000117802 */ /* 0x000fe20000000f00 */
[-C--:B------:R-:W-:Y:S01]  /*4340*/  IMAD R13, R22, R3.reuse, R0 ;  /* 0x00000003160d7224 */ /* 0x080fe200078e0200 */
[----:B------:R-:W-:Y:S01]  /*4350*/  LOP3.LUT R22, R19, 0x380038, RZ, 0xc0, !PT ;  /* 0x0038003813167812 */ /* 0x000fe200078ec0ff */
[----:B------:R-:W0:Y:S01]  /*4360*/  LDS.U16 R20, [UR5+0x8] ;  /* 0x00000805ff147984 */ /* 0x000e220008000400 */
[----:B------:R-:W-:Y:S01]  /*4370*/  HFMA2.MMA R23, R23, R5, -RZ ;  /* 0x0000000517177235 */ /* 0x000fe200001000ff */
[----:B------:R-:W-:Y:S01]  /*4380*/  IMAD.WIDE R12, R13, 0x2, R10 ;  /* 0x000000020d0c7825 */ /* 0x000fe200078e020a */
[----:B------:R-:W-:Y:S01]  /*4390*/  LOP3.LUT R22, R22, 0x64006400, RZ, 0xfc, !PT ;  /* 0x6400640016167812 */ /* 0x000fe200078efcff */
[----:B------:R-:W1:Y:S01]  /*43a0*/  LDS.U16 R25, [UR5+0xa] ;  /* 0x00000a05ff197984 */ /* 0x000e620008000400 */
[----:B------:R-:W-:Y:S01]  /*43b0*/  IADD3 R7, R7, 0x20, RZ ;  /* 0x0000002007077810 */ /* 0x000fe20007ffe0ff */
[----:B------:R-:W-:Y:S01]  /*43c0*/  IMAD R27, R21, R3, R0 ;  /* 0x00000003151b7224 */ /* 0x000fe200078e0200 */
[----:B------:R-:W-:Y:S01]  /*43d0*/  UIADD3 UR4, UR4, 0x20, URZ ;  /* 0x0000002004047890 */ /* 0x000fe2000fffe03f */
[----:B------:R-:W2:Y:S01]  /*43e0*/  LDS.U16 R24, [UR5+0xc] ;  /* 0x00000c05ff187984 */ /* 0x000ea20008000400 */
[----:B------:R-:W-:-:S02]  /*43f0*/  ISETP.GE.AND P0, PT, R7, UR10, PT ;  /* 0x0000000a07007c0c */ /* 0x000fc4000bf06270 */
[C---:B------:R-:W-:Y:S02]  /*4400*/  PRMT R17, R23.reuse, 0x5410, R17 ;  /* 0x0000541017117816 */ /* 0x040fe40000000011 */
[----:B------:R-:W-:Y:S02]  /*4410*/  PRMT R28, R23, 0x7632, R28 ;  /* 0x00007632171c7816 */ /* 0x000fe4000000001c */
[--C-:B------:R-:W-:Y:S01]  /*4420*/  SHF.R.U32.HI R23, RZ, 0x6, R19.reuse ;  /* 0x00000006ff177819 */ /* 0x100fe20000011613 */
[----:B------:R3:W-:Y:S01]  /*4430*/  STG.E.U16 desc[UR8][R12.64], R17 ;  /* 0x000000110c007986 */ /* 0x0007e2000c101508 */
[----:B------:R-:W-:Y:S01]  /*4440*/  HFMA2 R21, R22, R17.H1_H1, -132, -132 ;  /* 0xd820d82016157431 */ /* 0x000fe20000060011 */
[----:B------:R-:W-:Y:S02]  /*4450*/  SHF.R.U32.HI R19, RZ, 0xf, R19 ;  /* 0x0000000fff137819 */ /* 0x000fe40000011613 */
[----:B------:R-:W4:Y:S01]  /*4460*/  LDS.U16 R22, [UR5+0xe] ;  /* 0x00000e05ff167984 */ /* 0x000f220008000400 */
[----:B------:R-:W-:Y:S01]  /*4470*/  HMUL2 R21, R21, R5 ;  /* 0x0000000515157232 */ /* 0x000fe20000000000 */
[----:B------:R-:W-:-:S02]  /*4480*/  LOP3.LUT R19, R19, 0x10001, RZ, 0xc0, !PT ;  /* 0x0001000113137812 */ /* 0x000fc400078ec0ff */
[----:B------:R-:W-:Y:S01]  /*4490*/  ISETP.LT.AND P1, PT, R7, R2, PT ;  /* 0x000000020700720c */ /* 0x000fe20003f21270 */
[----:B---3--:R-:W-:Y:S01]  /*44a0*/  IMAD.WIDE R12, R27, 0x2, R10 ;  /* 0x000000021b0c7825 */ /* 0x008fe200078e020a */
[----:B------:R-:W-:-:S03]  /*44b0*/  PRMT R17, R21, 0x7632, R17 ;  /* 0x0000763215117816 */ /* 0x000fc60000000011 */
[-CC-:B------:R-:W-:Y:S01]  /*44c0*/  IMAD R27, R15, R3.reuse, R0.reuse ;  /* 0x000000030f1b7224 */ /* 0x180fe200078e0200 */
[----:B------:R-:W-:Y:S01]  /*44d0*/  LOP3.LUT R15, R23, 0x70007, RZ, 0xc0, !PT ;  /* 0x00070007170f7812 */ /* 0x000fe200078ec0ff */
[----:B------:R3:W-:Y:S03]  /*44e0*/  STG.E.U16 desc[UR8][R12.64], R28 ;  /* 0x0000001c0c007986 */ /* 0x0007e6000c101508 */
[----:B------:R-:W-:Y:S01]  /*44f0*/  LOP3.LUT R15, R15, 0x64006400, RZ, 0xfc, !PT ;  /* 0x640064000f0f7812 */ /* 0x000fe200078efcff */
[----:B0-----:R-:W-:-:S04]  /*4500*/  IMAD R29, R20, R3, R0 ;  /* 0x00000003141d7224 */ /* 0x001fc800078e0200 */
[----:B------:R-:W-:Y:S02]  /*4510*/  HADD2 R26, R15, -1028, -1028 ;  /* 0xe404e4040f1a7430 */ /* 0x000fe40000000000 */
[----:B------:R-:W0:Y:S01]  /*4520*/  LDS.U16 R15, [UR5+0x10] ;  /* 0x00001005ff0f7984 */ /* 0x000e220008000400 */
[----:B---3--:R-:W-:-:S03]  /*4530*/  IMAD.WIDE R12, R27, 0x2, R10 ;  /* 0x000000021b0c7825 */ /* 0x008fc600078e020a */
[----:B------:R-:W-:Y:S01]  /*4540*/  HFMA2.MMA R26, R26, R5, -RZ ;  /* 0x000000051a1a7235 */ /* 0x000fe200001000ff */
[----:B------:R-:W-:Y:S01]  /*4550*/  IMAD R27, R14, R3, R0 ;  /* 0x000000030e1b7224 */ /* 0x000fe200078e0200 */
[----:B------:R3:W-:Y:S04]  /*4560*/  STG.E.U16 desc[UR8][R12.64], R21 ;  /* 0x000000150c007986 */ /* 0x0007e8000c101508 */
[----:B------:R-:W0:Y:S04]  /*4570*/  LDS.U16 R14, [UR5+0x12] ;  /* 0x00001205ff0e7984 */ /* 0x000e280008000400 */
[----:B------:R-:W-:Y:S01]  /*4580*/  PRMT R28, R26, 0x7610, R28 ;  /* 0x000076101a1c7816 */ /* 0x000fe2000000001c */
[----:B---3--:R-:W-:-:S04]  /*4590*/  IMAD.WIDE R20, R27, 0x2, R10 ;  /* 0x000000021b147825 */ /* 0x008fc800078e020a */
[-C--:B-1----:R-:W-:Y:S01]  /*45a0*/  IMAD R27, R25, R3.reuse, R0 ;  /* 0x00000003191b7224 */ /* 0x082fe200078e0200 */
[----:B------:R-:W-:Y:S01]  /*45b0*/  LOP3.LUT R25, R23, 0x380038, RZ, 0xc0, !PT ;  /* 0x0038003817197812 */ /* 0x000fe200078ec0ff */
[----:B------:R-:W-:Y:S01]  /*45c0*/  IMAD.WIDE R12, R29, 0x2, R10 ;  /* 0x000000021d0c7825 */ /* 0x000fe200078e020a */
[----:B------:R-:W-:Y:S01]  /*45d0*/  PRMT R29, R26, 0x7632, R29 ;  /* 0x000076321a1d7816 */ /* 0x000fe2000000001d */
[----:B------:R-:W-:Y:S01]  /*45e0*/  STG.E.U16 desc[UR8][R20.64], R17 ;  /* 0x0000001114007986 */ /* 0x000fe2000c101508 */
[----:B------:R-:W-:Y:S01]  /*45f0*/  LOP3.LUT R26, R25, 0x64006400, RZ, 0xfc, !PT ;  /* 0x64006400191a7812 */ /* 0x000fe200078efcff */
[----:B--2---:R-:W-:Y:S01]  /*4600*/  IMAD R25, R24, R3, R0 ;  /* 0x0000000318197224 */ /* 0x004fe200078e0200 */
[----:B------:R-:W-:Y:S01]  /*4610*/  LOP3.LUT R23, R23, 0x1c001c0, RZ, 0xc0, !PT ;  /* 0x01c001c017177812 */ /* 0x000fe200078ec0ff */
[----:B------:R1:W-:Y:S02]  /*4620*/  STG.E.U16 desc[UR8][R12.64], R28 ;  /* 0x0000001c0c007986 */ /* 0x0003e4000c101508 */
[----:B------:R-:W-:-:S02]  /*4630*/  HFMA2 R26, R26, R17.H1_H1, -132, -132 ;  /* 0xd820d8201a1a7431 */ /* 0x000fc40000060011 */
[----:B------:R-:W2:Y:S02]  /*4640*/  LDS.U16 R20, [UR5+0x14] ;  /* 0x00001405ff147984 */ /* 0x000ea40008000400 */
[----:B------:R-:W-:Y:S01]  /*4650*/  HMUL2 R24, R26, R5 ;  /* 0x000000051a187232 */ /* 0x000fe20000000000 */
[----:B------:R-:W-:Y:S01]  /*4660*/  LOP3.LUT R26, R23, 0x64006400, RZ, 0xfc, !PT ;  /* 0x64006400171a7812 */ /* 0x000fe200078efcff */
[----:B------:R-:W3:Y:S01]  /*4670*/  LDS.U16 R21, [UR5+0x16] ;  /* 0x00001605ff157984 */ /* 0x000ee20008000400 */
[-CC-:B----4-:R-:W-:Y:S02]  /*4680*/  IMAD R23, R22, R3.reuse, R0.reuse ;  /* 0x0000000316177224 */ /* 0x190fe400078e0200 */
[----:B0-----:R-:W-:Y:S02]  /*4690*/  IMAD R15, R15, R3, R0 ;  /* 0x000000030f0f7224 */ /* 0x001fe400078e0200 */
[----:B-1----:R-:W-:-:S04]  /*46a0*/  IMAD.WIDE R12, R27, 0x2, R10 ;  /* 0x000000021b0c7825 */ /* 0x002fc800078e020a */
[----:B------:R-:W-:Y:S01]  /*46b0*/  IMAD.MOV.U32 R27, RZ, RZ, 0x2400 ;  /* 0x00002400ff1b7424 */ /* 0x000fe200078e00ff */
[----:B------:R0:W-:Y:S04]  /*46c0*/  STG.E.U16 desc[UR8][R12.64], R29 ;  /* 0x0000001d0c007986 */ /* 0x0001e8000c101508 */
[----:B------:R-:W-:-:S05]  /*46d0*/  PRMT R17, R27, 0x7610, R17 ;  /* 0x000076101b117816 */ /* 0x000fca0000000011 */
[----:B------:R-:W-:Y:S01]  /*46e0*/  HFMA2 R22, R26, R17.H0_H0, -20, -20 ;  /* 0xcd00cd001a167431 */ /* 0x000fe20000040011 */
[C---:B------:R-:W-:Y:S01]  /*46f0*/  PRMT R26, R24.reuse, 0x7632, R26 ;  /* 0x00007632181a7816 */ /* 0x040fe2000000001a */
[----:B0-----:R-:W-:Y:S01]  /*4700*/  IMAD.WIDE R12, R25, 0x2, R10 ;  /* 0x00000002190c7825 */ /* 0x001fe200078e020a */
[----:B------:R-:W-:-:S03]  /*4710*/  PRMT R25, R24, 0x7610, R25 ;  /* 0x0000761018197816 */ /* 0x000fc60000000019 */
[----:B------:R-:W-:Y:S01]  /*4720*/  HFMA2.MMA R22, R22, R5, -RZ ;  /* 0x0000000516167235 */ /* 0x000fe200001000ff */
[----:B------:R-:W-:Y:S04]  /*4730*/  LDS.U16 R24, [UR5+0x18] ;  /* 0x00001805ff187984 */ /* 0x000fe80008000400 */
[----:B------:R0:W-:Y:S05]  /*4740*/  STG.E.U16 desc[UR8][R12.64], R25 ;  /* 0x000000190c007986 */ /* 0x0001ea000c101508 */
[----:B------:R-:W-:-:S02]  /*4750*/  PRMT R27, R22, 0x7610, R27 ;  /* 0x00007610161b7816 */ /* 0x000fc4000000001b */
[----:B------:R-:W-:Y:S02]  /*4760*/  PRMT R28, R22, 0x7632, R28 ;  /* 0x00007632161c7816 */ /* 0x000fe4000000001c */
[----:B-----5:R-:W-:Y:S01]  /*4770*/  LOP3.LUT R22, R18, 0x380038, RZ, 0xc0, !PT ;  /* 0x0038003812167812 */ /* 0x020fe200078ec0ff */
[----:B0-----:R-:W-:-:S03]  /*4780*/  IMAD.WIDE R12, R23, 0x2, R10 ;  /* 0x00000002170c7825 */ /* 0x001fc600078e020a */
[----:B------:R-:W-:Y:S01]  /*4790*/  LOP3.LUT R22, R22, 0x64006400, RZ, 0xfc, !PT ;  /* 0x6400640016167812 */ /* 0x000fe200078efcff */
[----:B------:R-:W0:Y:S01]  /*47a0*/  LDS.U16 R23, [UR5+0x1a] ;  /* 0x00001a05ff177984 */ /* 0x000e220008000400 */
[----:B------:R-:W-:Y:S01]  /*47b0*/  IMAD R25, R14, R3, R0 ;  /* 0x000000030e197224 */ /* 0x000fe200078e0200 */
[----:B------:R-:W-:Y:S02]  /*47c0*/  LOP3.LUT R14, R18, 0x70007, RZ, 0xc0, !PT ;  /* 0x00070007120e7812 */ /* 0x000fe400078ec0ff */
[----:B------:R1:W-:Y:S02]  /*47d0*/  STG.E.U16 desc[UR8][R12.64], R26 ;  /* 0x0000001a0c007986 */ /* 0x0003e4000c101508 */
[----:B------:R-:W-:Y:S01]  /*47e0*/  LOP3.LUT R14, R14, 0x64006400, RZ, 0xfc, !PT ;  /* 0x640064000e0e7812 */ /* 0x000fe200078efcff */
[--C-:B-1----:R-:W-:Y:S02]  /*47f0*/  IMAD.WIDE R12, R15, 0x2, R10.reuse ;  /* 0x000000020f0c7825 */ /* 0x102fe400078e020a */
[----:B------:R-:W1:Y:S04]  /*4800*/  LDS.U16 R15, [UR5+0x1c] ;  /* 0x00001c05ff0f7984 */ /* 0x000e680008000400 */
[----:B------:R4:W-:Y:S02]  /*4810*/  STG.E.U16 desc[UR8][R12.64], R27 ;  /* 0x0000001b0c007986 */ /* 0x0009e4000c101508 */
[----:B----4-:R-:W-:-:S04]  /*4820*/  IMAD.WIDE R12, R25, 0x2, R10 ;  /* 0x00000002190c7825 */ /* 0x010fc800078e020a */
[-CC-:B--2---:R-:W-:Y:S01]  /*4830*/  IMAD R25, R20, R3.reuse, R0.reuse ;  /* 0x0000000314197224 */ /* 0x184fe200078e0200 */
[----:B------:R2:W-:Y:S01]  /*4840*/  STG.E.U16 desc[UR8][R12.64], R28 ;  /* 0x0000001c0c007986 */ /* 0x0005e2000c101508 */
[----:B---3--:R-:W-:Y:S02]  /*4850*/  IMAD R27, R21, R3, R0 ;  /* 0x00000003151b7224 */ /* 0x008fe400078e0200 */
[----:B------:R-:W-:-:S04]  /*4860*/  IMAD.WIDE R20, R25, 0x2, R10 ;  /* 0x0000000219147825 */ /* 0x000fc800078e020a */
[----:B0-----:R-:W-:Y:S02]  /*4870*/  IMAD R23, R23, R3, R0 ;  /* 0x0000000317177224 */ /* 0x001fe400078e0200 */
[----:B--2---:R-:W-:Y:S02]  /*4880*/  HADD2 R13, R14, -1028, -1028 ;  /* 0xe404e4040e0d7430 */ /* 0x004fe40000000000 */
[----:B------:R-:W0:Y:S02]  /*4890*/  LDS.U16 R14, [UR5+0x1e] ;  /* 0x00001e05ff0e7984 */ /* 0x000e240008000400 */
[----:B------:R-:W-:-:S05]  /*48a0*/  HMUL2 R13, R13, R5 ;  /* 0x000000050d0d7232 */ /* 0x000fca0000000000 */
[C---:B------:R-:W-:Y:S02]  /*48b0*/  PRMT R26, R13.reuse, 0x7610, R26 ;  /* 0x000076100d1a7816 */ /* 0x040fe4000000001a */
[----:B------:R-:W-:Y:S01]  /*48c0*/  PRMT R29, R13, 0x7632, R29 ;  /* 0x000076320d1d7816 */ /* 0x000fe2000000001d */
[----:B------:R-:W-:Y:S02]  /*48d0*/  IMAD.WIDE R12, R27, 0x2, R10 ;  /* 0x000000021b0c7825 */ /* 0x000fe400078e020a */
[----:B------:R2:W-:Y:S02]  /*48e0*/  STG.E.U16 desc[UR8][R20.64], R26 ;  /* 0x0000001a14007986 */ /* 0x0005e4000c101508 */
[----:B------:R-:W-:Y:S02]  /*48f0*/  IMAD R27, R24, R3, R0 ;  /* 0x00000003181b7224 */ /* 0x000fe400078e0200 */
[----:B------:R-:W3:Y:S04]  /*4900*/  LDS.U16 R24, [UR5+0x20] ;  /* 0x00002005ff187984 */ /* 0x000ee80008000400 */
[----:B------:R4:W-:Y:S01]  /*4910*/  STG.E.U16 desc[UR8][R12.64], R29 ;  /* 0x0000001d0c007986 */ /* 0x0009e2000c101508 */
[----:B--2---:R-:W-:Y:S01]  /*4920*/  HFMA2 R21, R22, R17.H1_H1, -132, -132 ;  /* 0xd820d82016157431 */ /* 0x004fe20000060011 */
[----:B------:R-:W-:-:S02]  /*4930*/  SHF.R.U32.HI R22, RZ, 0x6, R18 ;  /* 0x00000006ff167819 */ /* 0x000fc40000011612 */
[----:B------:R-:W2:Y:S01]  /*4940*/  LDS.U16 R20, [UR5+0x22] ;  /* 0x00002205ff147984 */ /* 0x000ea20008000400 */
[----:B------:R-:W-:Y:S02]  /*4950*/  SHF.R.U32.HI R18, RZ, 0xe, R18 ;  /* 0x0000000eff127819 */ /* 0x000fe40000011612 */
[----:B------:R-:W-:Y:S01]  /*4960*/  LOP3.LUT R25, R22, 0x70007, RZ, 0xc0, !PT ;  /* 0x0007000716197812 */ /* 0x000fe200078ec0ff */
[----:B------:R-:W-:Y:S01]  /*4970*/  HFMA2.MMA R21, R21, R5, -RZ ;  /* 0x0000000515157235 */ /* 0x000fe200001000ff */
[----:B------:R-:W-:Y:S01]  /*4980*/  LOP3.LUT R18, R19, 0x20002, R18, 0xf8, !PT ;  /* 0x0002000213127812 */ /* 0x000fe200078ef812 */
[----:B----4-:R-:W-:Y:S01]  /*4990*/  IMAD.WIDE R12, R27, 0x2, R10 ;  /* 0x000000021b0c7825 */ /* 0x010fe200078e020a */
[----:B------:R-:W-:Y:S02]  /*49a0*/  LOP3.LUT R25, R25, 0x64006400, RZ, 0xfc, !PT ;  /* 0x6400640019197812 */ /* 0x000fe400078efcff */
[----:B------:R-:W-:-:S03]  /*49b0*/  SHF.R.U32.HI R19, RZ, 0xd, R16 ;  /* 0x0000000dff137819 */ /* 0x000fc60000011610 */
[----:B------:R-:W-:Y:S01]  /*49c0*/  HADD2 R25, R25, -1028, -1028 ;  /* 0xe404e40419197430 */ /* 0x000fe20000000000 */
[----:B------:R-:W-:Y:S02]  /*49d0*/  LOP3.LUT R18, R18, 0x40004, R19, 0xf8, !PT ;  /* 0x0004000412127812 */ /* 0x000fe400078ef813 */
[C---:B------:R-:W-:Y:S02]  /*49e0*/  PRMT R27, R21.reuse, 0x7610, R27 ;  /* 0x00007610151b7816 */ /* 0x040fe4000000001b */
[----:B------:R-:W-:Y:S02]  /*49f0*/  PRMT R28, R21, 0x7632, R28 ;  /* 0x00007632151c7816 */ /* 0x000fe4000000001c */
[----:B------:R-:W-:Y:S04]  /*4a00*/  LDS.U16 R21, [UR5+0x24] ;  /* 0x00002405ff157984 */ /* 0x000fe80008000400 */
[----:B------:R4:W-:Y:S02]  /*4a10*/  STG.E.U16 desc[UR8][R12.64], R27 ;  /* 0x0000001b0c007986 */ /* 0x0009e4000c101508 */
[----:B----4-:R-:W-:-:S04]  /*4a20*/  IMAD.WIDE R12, R23, 0x2, R10 ;  /* 0x00000002170c7825 */ /* 0x010fc800078e020a */
[-CC-:B-1----:R-:W-:Y:S01]  /*4a30*/  IMAD R23, R15, R3.reuse, R0.reuse ;  /* 0x000000030f177224 */ /* 0x182fe200078e0200 */
[----:B------:R1:W-:Y:S01]  /*4a40*/  STG.E.U16 desc[UR8][R12.64], R28 ;  /* 0x0000001c0c007986 */ /* 0x0003e2000c101508 */
[----:B------:R-:W-:Y:S02]  /*4a50*/  HMUL2 R15, R25, R5 ;  /* 0x00000005190f7232 */ /* 0x000fe40000000000 */
[----:B0-----:R-:W-:Y:S01]  /*4a60*/  IMAD R25, R14, R3, R0 ;  /* 0x000000030e197224 */ /* 0x001fe200078e0200 */
[C---:B------:R-:W-:Y:S02]  /*4a70*/  LOP3.LUT R14, R22.reuse, 0x380038, RZ, 0xc0, !PT ;  /* 0x00380038160e7812 */ /* 0x040fe400078ec0ff */
[----:B------:R-:W-:Y:S02]  /*4a80*/  LOP3.LUT R22, R22, 0x1c001c0, RZ, 0xc0, !PT ;  /* 0x01c001c016167812 */ /* 0x000fe400078ec0ff */
[----:B------:R-:W-:Y:S02]  /*4a90*/  LOP3.LUT R26, R14, 0x64006400, RZ, 0xfc, !PT ;  /* 0x640064000e1a7812 */ /* 0x000fe400078efcff */
[C---:B------:R-:W-:Y:S01]  /*4aa0*/  PRMT R29, R15.reuse, 0x7610, R29 ;  /* 0x000076100f1d7816 */ /* 0x040fe2000000001d */
[----:B------:R-:W-:Y:S01]  /*4ab0*/  LDS.U16 R14, [UR5+0x28] ;  /* 0x00002805ff0e7984 */ /* 0x000fe20008000400 */
[----:B------:R-:W-:Y:S01]  /*4ac0*/  PRMT R27, R15, 0x7632, R27 ;  /* 0x000076320f1b7816 */ /* 0x000fe2000000001b */
[----:B-1----:R-:W-:-:S04]  /*4ad0*/  IMAD.WIDE R12, R23, 0x2, R10 ;  /* 0x00000002170c7825 */ /* 0x002fc800078e020a */
[----:B------:R-:W-:Y:S01]  /*4ae0*/  HFMA2 R26, R26, R17.H1_H1, -132, -132 ;  /* 0xd820d8201a1a7431 */ /* 0x000fe20000060011 */
[----:B------:R-:W-:Y:S04]  /*4af0*/  LDS.U16 R23, [UR5+0x26] ;  /* 0x00002605ff177984 */ /* 0x000fe80008000400 */
[----:B------:R0:W-:Y:S04]  /*4b00*/  STG.E.U16 desc[UR8][R12.64], R29 ;  /* 0x0000001d0c007986 */ /* 0x0001e8000c101508 */
[----:B------:R-:W1:Y:S01]  /*4b10*/  LDS.U16 R15, [UR5+0x2a] ;  /* 0x00002a05ff0f7984 */ /* 0x000e620008000400 */
[----:B0-----:R-:W-:-:S04]  /*4b20*/  IMAD.WIDE R12, R25, 0x2, R10 ;  /* 0x00000002190c7825 */ /* 0x001fc800078e020a */
[----:B---3--:R-:W-:Y:S01]  /*4b30*/  IMAD R25, R24, R3, R0 ;  /* 0x0000000318197224 */ /* 0x008fe200078e0200 */
[----:B------:R-:W-:Y:S01]  /*4b40*/  HFMA2.MMA R24, R26, R5, -RZ ;  /* 0x000000051a187235 */ /* 0x000fe200001000ff */
[----:B------:R0:W-:Y:S01]  /*4b50*/  STG.E.U16 desc[UR8][R12.64], R27 ;  /* 0x0000001b0c007986 */ /* 0x0001e2000c101508 */
[----:B------:R-:W-:-:S03]  /*4b60*/  LOP3.LUT R26, R22, 0x64006400, RZ, 0xfc, !PT ;  /* 0x64006400161a7812 */ /* 0x000fc600078efcff */
[----:B------:R-:W-:Y:S02]  /*4b70*/  LDS.U16 R22, [UR5+0x2c] ;  /* 0x00002c05ff167984 */ /* 0x000fe40008000400 */
[----:B------:R-:W-:-:S03]  /*4b80*/  HFMA2 R26, R26, R17.H0_H0, -20, -20 ;  /* 0xcd00cd001a1a7431 */ /* 0x000fc60000040011 */
[C---:B------:R-:W-:Y:S01]  /*4b90*/  PRMT R28, R24.reuse, 0x7610, R28 ;  /* 0x00007610181c7816 */ /* 0x040fe2000000001c */
[----:B0-----:R-:W-:Y:S01]  /*4ba0*/  IMAD.WIDE R12, R25, 0x2, R10 ;  /* 0x00000002190c7825 */ /* 0x001fe200078e020a */
[----:B------:R-:W-:-:S03]  /*4bb0*/  PRMT R27, R24, 0x7632, R27 ;  /* 0x00007632181b7816 */ /* 0x000fc6000000001b */
[----:B------:R-:W-:Y:S02]  /*4bc0*/  HMUL2 R24, R26, R5 ;  /* 0x000000051a187232 */ /* 0x000fe40000000000 */
[-C--:B--2---:R-:W-:Y:S01]  /*4bd0*/  IMAD R25, R20, R3.reuse, R0 ;  /* 0x0000000314197224 */ /* 0x084fe200078e0200 */
[----:B------:R0:W-:Y:S02]  /*4be0*/  STG.E.U16 desc[UR8][R12.64], R28 ;  /* 0x0000001c0c007986 */ /* 0x0001e4000c101508 */
[C---:B------:R-:W-:Y:S02]  /*4bf0*/  PRMT R26, R24.reuse, 0x7610, R26 ;  /* 0x00007610181a7816 */ /* 0x040fe4000000001a */
[----:B------:R-:W2:Y:S01]  /*4c00*/  LDS.U16 R20, [UR5+0x2e] ;  /* 0x00002e05ff147984 */ /* 0x000ea20008000400 */
[----:B-1----:R-:W-:Y:S02]  /*4c10*/  IMAD R15, R15, R3, R0 ;  /* 0x000000030f0f7224 */ /* 0x002fe400078e0200 */
[----:B0-----:R-:W-:Y:S01]  /*4c20*/  IMAD.WIDE R12, R25, 0x2, R10 ;  /* 0x00000002190c7825 */ /* 0x001fe200078e020a */
[----:B------:R-:W-:-:S02]  /*4c30*/  PRMT R28, R24, 0x7632, R28 ;  /* 0x00007632181c7816 */ /* 0x000fc4000000001c */
[C---:B------:R-:W-:Y:S01]  /*4c40*/  LOP3.LUT R24, R16.reuse, 0x380038, RZ, 0xc0, !PT ;  /* 0x0038003810187812 */ /* 0x040fe200078ec0ff */
[----:B------:R-:W-:Y:S01]  /*4c50*/  IMAD R25, R21, R3, R0 ;  /* 0x0000000315197224 */ /* 0x000fe200078e0200 */
[----:B------:R-:W-:Y:S01]  /*4c60*/  LOP3.LUT R21, R16, 0x70007, RZ, 0xc0, !PT ;  /* 0x0007000710157812 */ /* 0x000fe200078ec0ff */
[----:B------:R0:W-:Y:S01]  /*4c70*/  STG.E.U16 desc[UR8][R12.64], R27 ;  /* 0x0000001b0c007986 */ /* 0x0001e2000c101508 */
[----:B------:R-:W-:Y:S01]  /*4c80*/  LOP3.LUT R24, R24, 0x64006400, RZ, 0xfc, !PT ;  /* 0x6400640018187812 */ /* 0x000fe200078efcff */
[----:B0-----:R-:W-:-:S04]  /*4c90*/  IMAD.WIDE R12, R25, 0x2, R10 ;  /* 0x00000002190c7825 */ /* 0x001fc800078e020a */
[-CC-:B------:R-:W-:Y:S01]  /*4ca0*/  IMAD R25, R23, R3.reuse, R0.reuse ;  /* 0x0000000317197224 */ /* 0x180fe200078e0200 */
[----:B------:R-:W-:Y:S01]  /*4cb0*/  LOP3.LUT R23, R21, 0x64006400, RZ, 0xfc, !PT ;  /* 0x6400640015177812 */ /* 0x000fe200078efcff */
[----:B------:R0:W-:Y:S04]  /*4cc0*/  STG.E.U16 desc[UR8][R12.64], R26 ;  /* 0x0000001a0c007986 */ /* 0x0001e8000c101508 */
[----:B------:R-:W1:Y:S01]  /*4cd0*/  LDS.U16 R21, [UR5+0x30] ;  /* 0x00003005ff157984 */ /* 0x000e620008000400 */
[----:B------:R-:W-:Y:S02]  /*4ce0*/  HADD2 R23, R23, -1028, -1028 ;  /* 0xe404e40417177430 */ /* 0x000fe40000000000 */
[----:B--2---:R-:W-:-:S04]  /*4cf0*/  IMAD R27, R20, R3, R0 ;  /* 0x00000003141b7224 */ /* 0x004fc800078e0200 */
[----:B------:R-:W-:Y:S01]  /*4d00*/  HFMA2.MMA R23, R23, R5, -RZ ;  /* 0x0000000517177235 */ /* 0x000fe200001000ff */
[----:B0-----:R-:W-:-:S04]  /*4d10*/  IMAD.WIDE R12, R25, 0x2, R10 ;  /* 0x00000002190c7825 */ /* 0x001fc800078e020a */
[----:B------:R-:W-:Y:S01]  /*4d20*/  IMAD R25, R14, R3, R0 ;  /* 0x000000030e197224 */ /* 0x000fe200078e0200 */
[----:B------:R0:W-:Y:S01]  /*4d30*/  STG.E.U16 desc[UR8][R12.64], R28 ;  /* 0x0000001c0c007986 */ /* 0x0001e2000c101508 */
[----:B------:R-:W-:-:S03]  /*4d40*/  IMAD.WIDE R14, R15, 0x2, R10 ;  /* 0x000000020f0e7825 */ /* 0x000fc600078e020a */
[C---:B------:R-:W-:Y:S02]  /*4d50*/  PRMT R26, R23.reuse, 0x7610, R26 ;  /* 0x00007610171a7816 */ /* 0x040fe4000000001a */
[----:B------:R-:W-:Y:S02]  /*4d60*/  PRMT R29, R23, 0x7632, R29 ;  /* 0x00007632171d7816 */ /* 0x000fe4000000001d */
[----:B------:R-:W2:Y:S01]  /*4d70*/  LDS.U16 R23, [UR5+0x32] ;  /* 0x00003205ff177984 */ /* 0x000ea20008000400 */
[----:B0-----:R-:W-:-:S04]  /*4d80*/  IMAD.WIDE R12, R25, 0x2, R10 ;  /* 0x00000002190c7825 */ /* 0x001fc800078e020a */
[----:B------:R-:W-:Y:S01]  /*4d90*/  IMAD R25, R22, R3, R0 ;  /* 0x0000000316197224 */ /* 0x000fe200078e0200 */
[----:B------:R0:W-:Y:S04]  /*4da0*/  STG.E.U16 desc[UR8][R12.64], R26 ;  /* 0x0000001a0c007986 */ /* 0x0001e8000c101508 */
[----:B------:R3:W-:Y:S04]  /*4db0*/  STG.E.U16 desc[UR8][R14.64], R29 ;  /* 0x0000001d0e007986 */ /* 0x0007e8000c101508 */
[----:B------:R-:W4:Y:S01]  /*4dc0*/  LDS.U16 R22, [UR5+0x34] ;  /* 0x00003405ff167984 */ /* 0x000f220008000400 */
[----:B0-----:R-:W-:Y:S01]  /*4dd0*/  HFMA2 R13, R24, R17.H1_H1, -132, -132 ;  /* 0xd820d820180d7431 */ /* 0x001fe20000060011 */
[----:B------:R-:W-:-:S02]  /*4de0*/  SHF.R.U32.HI R24, RZ, 0x6, R16 ;  /* 0x00000006ff187819 */ /* 0x000fc40000011610 */
[----:B------:R-:W0:Y:S01]  /*4df0*/  LDS.U16 R26, [UR5+0x36] ;  /* 0x00003605ff1a7984 */ /* 0x000e220008000400 */
[----:B---3--:R-:W-:Y:S01]  /*4e00*/  HMUL2 R15, R13, R5 ;  /* 0x000000050d0f7232 */ /* 0x008fe20000000000 */
[----:B------:R-:W-:Y:S01]  /*4e10*/  LOP3.LUT R20, R24, 0x70007, RZ, 0xc0, !PT ;  /* 0x0007000718147812 */ /* 0x000fe200078ec0ff */
[----:B------:R-:W-:Y:S02]  /*4e20*/  IMAD.WIDE R12, R25, 0x2, R10 ;  /* 0x00000002190c7825 */ /* 0x000fe400078e020a */
[----:B------:R-:W3:Y:S01]  /*4e30*/  LDS.U16 R25, [UR5+0x38] ;  /* 0x00003805ff197984 */ /* 0x000ee20008000400 */
[----:B------:R-:W-:Y:S01]  /*4e40*/  PRMT R28, R15, 0x7610, R28 ;  /* 0x000076100f1c7816 */ /* 0x000fe2000000001c */
[----:B-1----:R-:W-:Y:S01]  /*4e50*/  IMAD R29, R21, R3, R0 ;  /* 0x00000003151d7224 */ /* 0x002fe200078e0200 */
[----:B------:R-:W-:Y:S01]  /*4e60*/  LOP3.LUT R20, R20, 0x64006400, RZ, 0xfc, !PT ;  /* 0x6400640014147812 */ /* 0x000fe200078efcff */
[----:B------:R-:W-:Y:S01]  /*4e70*/  LDS.U16 R21, [UR5+0x3e] ;  /* 0x00003e05ff157984 */ /* 0x000fe20008000400 */
[----:B------:R-:W-:Y:S01]  /*4e80*/  PRMT R30, R15, 0x7632, R30 ;  /* 0x000076320f1e7816 */ /* 0x000fe2000000001e */
[----:B------:R-:W-:-:S02]  /*4e90*/  IMAD.WIDE R14, R27, 0x2, R10 ;  /* 0x000000021b0e7825 */ /* 0x000fc400078e020a */
[----:B------:R1:W-:Y:S02]  /*4ea0*/  STG.E.U16 desc[UR8][R12.64], R28 ;  /* 0x0000001c0c007986 */ /* 0x0003e4000c101508 */
[----:B--2---:R-:W-:Y:S02]  /*4eb0*/  IMAD R23, R23, R3, R0 ;  /* 0x0000000317177224 */ /* 0x004fe400078e0200 */
[----:B------:R-:W2:Y:S04]  /*4ec0*/  LDS.U16 R27, [UR5+0x3c] ;  /* 0x00003c05ff1b7984 */ /* 0x000ea80008000400 */
[----:B------:R4:W-:Y:S01]  /*4ed0*/  STG.E.U16 desc[UR8][R14.64], R30 ;  /* 0x0000001e0e007986 */ /* 0x0009e2000c101508 */
[----:B-1----:R-:W-:-:S03]  /*4ee0*/  HADD2 R13, R20, -1028, -1028 ;  /* 0xe404e404140d7430 */ /* 0x002fc60000000000 */
[----:B------:R-:W1:Y:S03]  /*4ef0*/  LDS.U16 R20, [UR5+0x3a] ;  /* 0x00003a05ff147984 */ /* 0x000e660008000400 */
[----:B----4-:R-:W-:Y:S01]  /*4f00*/  HFMA2.MMA R14, R13, R5, -RZ ;  /* 0x000000050d0e7235 */ /* 0x010fe200001000ff */
[C---:B------:R-:W-:Y:S01]  /*4f10*/  LOP3.LUT R15, R24.reuse, 0x380038, RZ, 0xc0, !PT ;  /* 0x00380038180f7812 */ /* 0x040fe200078ec0ff */
[----:B------:R-:W-:Y:S01]  /*4f20*/  IMAD.WIDE R12, R29, 0x2, R10 ;  /* 0x000000021d0c7825 */ /* 0x000fe200078e020a */
[----:B------:R-:W-:Y:S02]  /*4f30*/  LOP3.LUT R24, R24, 0x1c001c0, RZ, 0xc0, !PT ;  /* 0x01c001c018187812 */ /* 0x000fe400078ec0ff */
[----:B------:R-:W-:Y:S01]  /*4f40*/  LOP3.LUT R28, R15, 0x64006400, RZ, 0xfc, !PT ;  /* 0x640064000f1c7812 */ /* 0x000fe200078efcff */
[-CC-:B------:R-:W-:Y:S01]  /*4f50*/  IMAD R15, R22, R3.reuse, R0.reuse ;  /* 0x00000003160f7224 */ /* 0x180fe200078e0200 */
[----:B------:R-:W-:Y:S01]  /*4f60*/  LOP3.LUT R24, R24, 0x64006400, RZ, 0xfc, !PT ;  /* 0x6400640018187812 */ /* 0x000fe200078efcff */
[----:B0-----:R-:W-:-:S02]  /*4f70*/  IMAD R19, R26, R3, R0 ;  /* 0x000000031a137224 */ /* 0x001fc400078e0200 */
[-C--:B------:R-:W-:Y:S01]  /*4f80*/  HFMA2 R28, R28, R17.reuse.H1_H1, -132, -132 ;  /* 0xd820d8201c1c7431 */ /* 0x080fe20000060011 */
[----:B------:R-:W-:Y:S01]  /*4f90*/  PRMT R31, R14, 0x7610, R31 ;  /* 0x000076100e1f7816 */ /* 0x000fe2000000001f */
[----:B------:R-:W-:Y:S01]  /*4fa0*/  HFMA2 R17, R24, R17.H0_H0, -20, -20 ;  /* 0xcd00cd0018117431 */ /* 0x000fe20000040011 */
[----:B------:R-:W-:Y:S01]  /*4fb0*/  LOP3.LUT R24, R18, 0x64006400, RZ, 0xfc, !PT ;  /* 0x6400640012187812 */ /* 0x000fe200078efcff */
[----:B------:R-:W-:Y:S01]  /*4fc0*/  HMUL2 R16, R28, R5 ;  /* 0x000000051c107232 */ /* 0x000fe20000000000 */
[----:B------:R-:W-:Y:S01]  /*4fd0*/  PRMT R22, R14, 0x7632, R22 ;  /* 0x000076320e167816 */ /* 0x000fe20000000016 */
[----:B------:R0:W-:Y:S01]  /*4fe0*/  STG.E.U16 desc[UR8][R12.64], R31 ;  /* 0x0000001f0c007986 */ /* 0x0001e2000c101508 */
[----:B------:R-:W-:Y:S01]  /*4ff0*/  IMAD.WIDE R14, R15, 0x2, R10 ;  /* 0x000000020f0e7825 */ /* 0x000fe200078e020a */
[----:B------:R-:W-:-:S03]  /*5000*/  HFMA2.MMA R17, R17, R5, -RZ ;  /* 0x0000000511117235 */ /* 0x000fc600001000ff */
[----:B------:R-:W-:Y:S02]  /*5010*/  HADD2 R24, R24, -1028, -1028 ;  /* 0xe404e40418187430 */ /* 0x000fe40000000000 */
[----:B---3--:R-:W-:Y:S02]  /*5020*/  IMAD R25, R25, R3, R0 ;  /* 0x0000000319197224 */ /* 0x008fe400078e0200 */
[----:B------:R-:W-:-:S04]  /*5030*/  IMAD.WIDE R18, R19, 0x2, R10 ;  /* 0x0000000213127825 */ /* 0x000fc800078e020a */
[----:B------:R-:W-:Y:S02]  /*5040*/  HMUL2 R24, R24, R5 ;  /* 0x0000000518187232 */ /* 0x000fe40000000000 */
[----:B--2---:R-:W-:Y:S02]  /*5050*/  IMAD R27, R27, R3, R0 ;  /* 0x000000031b1b7224 */ /* 0x004fe400078e0200 */
[----:B0-----:R-:W-:-:S04]  /*5060*/  IMAD.WIDE R12, R23, 0x2, R10 ;  /* 0x00000002170c7825 */ /* 0x001fc800078e020a */
[-CC-:B------:R-:W-:Y:S01]  /*5070*/  IMAD R23, R21, R3.reuse, R0.reuse ;  /* 0x0000000315177224 */ /* 0x180fe200078e0200 */
[----:B------:R0:W-:Y:S01]  /*5080*/  STG.E.U16 desc[UR8][R12.64], R22 ;  /* 0x000000160c007986 */ /* 0x0001e2000c101508 */
[----:B-1----:R-:W-:Y:S02]  /*5090*/  IMAD R29, R20, R3, R0 ;  /* 0x00000003141d7224 */ /* 0x002fe400078e0200 */
[----:B------:R-:W-:Y:S01]  /*50a0*/  IMAD.WIDE R20, R25, 0x2, R10 ;  /* 0x0000000219147825 */ /* 0x000fe200078e020a */
[----:B------:R1:W-:Y:S01]  /*50b0*/  STG.E.U16 desc[UR8][R14.64], R16 ;  /* 0x000000100e007986 */ /* 0x0003e2000c101508 */
[----:B------:R-:W-:Y:S02]  /*50c0*/  PRMT R25, R24, 0x7632, R25 ;  /* 0x0000763218197816 */ /* 0x000fe40000000019 */
[----:B0-----:R-:W-:-:S04]  /*50d0*/  IMAD.WIDE R12, R27, 0x2, R10 ;  /* 0x000000021b0c7825 */ /* 0x001fc800078e020a */
[----:B-1----:R-:W-:-:S04]  /*50e0*/  IMAD.WIDE R14, R29, 0x2, R10 ;  /* 0x000000021d0e7825 */ /* 0x002fc800078e020a */
[----:B------:R-:W-:Y:S01]  /*50f0*/  IMAD.WIDE R22, R23, 0x2, R10 ;  /* 0x0000000217167825 */ /* 0x000fe200078e020a */
[----:B------:R-:W-:Y:S02]  /*5100*/  PRMT R11, R16, 0x7632, R11 ;  /* 0x00007632100b7816 */ /* 0x000fe4000000000b */
[----:B------:R-:W-:-:S03]  /*5110*/  PRMT R16, R17, 0x7632, R16 ;  /* 0x0000763211107816 */ /* 0x000fc60000000010 */
[----:B------:R0:W-:Y:S04]  /*5120*/  STG.E.U16 desc[UR8][R18.64], R11 ;  /* 0x0000000b12007986 */ /* 0x0001e8000c101508 */
[----:B------:R1:W-:Y:S04]  /*5130*/  STG.E.U16 desc[UR8][R20.64], R17 ;  /* 0x0000001114007986 */ /* 0x0003e8000c101508 */
[----:B------:R1:W-:Y:S04]  /*5140*/  STG.E.U16 desc[UR8][R14.64], R16 ;  /* 0x000000100e007986 */ /* 0x0003e8000c101508 */
[----:B------:R1:W-:Y:S01]  /*5150*/  STG.E.U16 desc[UR8][R12.64], R24 ;  /* 0x000000180c007986 */ /* 0x0003e2000c101508 */
[----:B0-----:R-:W-:-:S03]  /*5160*/  IMAD.WIDE R10, R3, 0x4, R8 ;  /* 0x00000004030a7825 */ /* 0x001fc600078e0208 */
[----:B------:R1:W-:Y:S01]  /*5170*/  STG.E.U16 desc[UR8][R22.64], R25 ;  /* 0x0000001916007986 */ /* 0x0003e2000c101508 */
[----:B------:R-:W-:Y:S05]  /*5180*/  @!P0 BRA P1, `(.L_x_21) ;  /* 0xffffffec00ac8947 */ /* 0x000fea000083ffff */
.L_x_19:
[----:B------:R-:W-:Y:S01]  /*5190*/  ISETP.GE.AND P0, PT, R7, R2, PT ;  /* 0x000000020700720c */ /* 0x000fe20003f06270 */
[----:B------:R-:W-:-:S03]  /*51a0*/  ULDC UR5, c[0x0][0x264] ;  /* 0x0000990000057ab9 */ /* 0x000fc60000000800 */
[----:B------:R-:W-:-:S13]  /*51b0*/  ISETP.GE.OR P0, PT, R7, UR5, P0 ;  /* 0x0000000507007c0c */ /* 0x000fda0008706670 */
[----:B------:R-:W-:Y:S05]  /*51c0*/  @P0 EXIT ;  /* 0x000000000000094d */ /* 0x000fea0003800000 */
[----:B-1-3--:R-:W-:Y:S01]  /*51d0*/  SHF.R.S32.HI R12, RZ, 0x1f, R3 ;  /* 0x0000001fff0c7819 */ /* 0x00afe20000011403 */
[----:B------:R-:W-:Y:S01]  /*51e0*/  ULDC UR7, c[0x0][0x23c] ;  /* 0x00008f0000077ab9 */ /* 0x000fe20000000800 */
[C---:B--2---:R-:W-:Y:S01]  /*51f0*/  SHF.L.U32 R8, R3.reuse, 0x2, RZ ;  /* 0x0000000203087819 */ /* 0x044fe200000006ff */
[----:B------:R-:W-:Y:S01]  /*5200*/  ULDC UR10, c[0x0][0x264] ;  /* 0x00009900000a7ab9 */ /* 0x000fe20000000800 */
[----:B------:R-:W-:-:S07]  /*5210*/  SHF.L.U64.HI R9, R3, 0x2, R12 ;  /* 0x0000000203097819 */ /* 0x000fce000001020c */
.L_x_23:
[----:B0-----:R-:W2:Y:S01]  /*5220*/  LDG.E.CONSTANT R12, desc[UR8][R10.64] ;  /* 0x000000080a0c7981 */ /* 0x001ea2000c1e9900 */
[----:B------:R-:W1:Y:S01]  /*5230*/  S2UR UR6, SR_CgaCtaId ;  /* 0x00000000000679c3 */ /* 0x000e620000008800 */
[----:B------:R-:W-:Y:S01]  /*5240*/  UMOV UR5, 0x400 ;  /* 0x0000040000057882 */ /* 0x000fe20000000000 */
[----:B------:R-:W-:-:S06]  /*5250*/  ISETP.NE.AND P0, PT, R7, R4, PT ;  /* 0x000000040700720c */ /* 0x000fcc0003f05270 */
[----:B0---4-:R-:W0:Y:S01]  /*5260*/  LDC.64 R16, c[0x0][0x248] ;  /* 0x00009200ff107b82 */ /* 0x011e220000000a00 */
[----:B-1----:R-:W-:-:S04]  /*5270*/  ULEA UR5, UR6, UR5, 0x18 ;  /* 0x0000000506057291 */ /* 0x002fc8000f8ec03f */
[----:B------:R-:W-:-:S09]  /*5280*/  ULEA UR5, UR4, UR5, 0x1 ;  /* 0x0000000504057291 */ /* 0x000fd2000f8e083f */
[----:B------:R-:W1:Y:S04]  /*5290*/  LDS.U16 R13, [UR5] ;  /* 0x00000005ff0d7984 */ /* 0x000e680008000400 */
[----:B------:R-:W3:Y:S04]  /*52a0*/  LDS.U16 R14, [UR5+0x2] ;  /* 0x00000205ff0e7984 */ /* 0x000ee80008000400 */
[----:B------:R-:W4:Y:S04]  /*52b0*/  LDS.U16 R15, [UR5+0x4] ;  /* 0x00000405ff0f7984 */ /* 0x000f280008000400 */
[----:B------:R-:W0:Y:S01]  /*52c0*/  LDS.U16 R20, [UR5+0x6] ;  /* 0x00000605ff147984 */ /* 0x000e220008000400 */
[----:B--2---:R-:W-:-:S04]  /*52d0*/  LOP3.LUT R3, R12, 0x30003, RZ, 0xc0, !PT ;  /* 0x000300030c037812 */ /* 0x004fc800078ec0ff */
[----:B------:R-:W-:Y:S01]  /*52e0*/  LOP3.LUT R3, R3, 0x64006400, RZ, 0xfc, !PT ;  /* 0x6400640003037812 */ /* 0x000fe200078efcff */
[----:B01-34-:R-:W-:Y:S06]  /*52f0*/  @P0 BRA `(.L_x_22) ;  /* 0x00000000006c0947 */ /* 0x01bfec0003800000 */
        /* <DEDUP_REMOVED lines=21> */
[----:B------:R-:W-:-:S04]  /*5450*/  LOP3.LUT R21, R21, 0xf, RZ, 0xc0, !PT ;  /* 0x0000000f15157812 */ /* 0x000fc800078ec0ff */
[----:B------:R-:W-:-:S05]  /*5460*/  IADD3 R21, R21, 0x1, RZ ;  /* 0x0000000115157810 */ /* 0x000fca0007ffe0ff */
[----:B------:R-:W-:-:S06]  /*5470*/  IMAD R21, R21, R21, RZ ;  /* 0x0000001515157224 */ /* 0x000fcc00078e02ff */
[----:B------:R-:W4:Y:S01]  /*5480*/  I2F.F16 R21, R21 ;  /* 0x0000001500157306 */ /* 0x000f220000200c00 */
[----:B---3--:R-:W-:Y:S02]  /*5490*/  IMAD.IADD R4, R18, 0x1, R7 ;  /* 0x0000000112047824 */ /* 0x008fe400078e0207 */
[----:B----4-:R-:W-:-:S07]  /*54a0*/  HMUL2 R5, R21.H0_H0, R22.H0_H0 ;  /* 0x2000001615057232 */ /* 0x010fce0000000800 */
.L_x_22:
[----:B------:R-:W-:Y:S01]  /*54b0*/  HADD2 R24, R3, -1026, -1026 ;  /* 0xe402e40203187430 */ /* 0x000fe20000000000 */
[----:B------:R-:W0:Y:S01]  /*54c0*/  LDS.U16 R21, [UR5+0x8] ;  /* 0x00000805ff157984 */ /* 0x000e220008000400 */
[--C-:B------:R-:W-:Y:S01]  /*54d0*/  IMAD R19, R13, UR7, R0.reuse ;  /* 0x000000070d137c24 */ /* 0x100fe2000f8e0200 */
[----:B------:R-:W-:Y:S01]  /*54e0*/  MOV R22, 0x3400 ;  /* 0x0000340000167802 */ /* 0x000fe20000000f00 */
[----:B------:R-:W-:Y:S01]  /*54f0*/  IMAD R25, R14, UR7, R0 ;  /* 0x000000070e197c24 */ /* 0x000fe2000f8e0200 */
[----:B------:R-:W1:Y:S01]  /*5500*/  LDS.U16 R3, [UR5+0xa] ;  /* 0x00000a05ff037984 */ /* 0x000e620008000400 */
[----:B------:R-:W-:Y:S01]  /*5510*/  HFMA2.MMA R24, R24, R5, -RZ ;  /* 0x0000000518187235 */ /* 0x000fe200001000ff */
[C---:B------:R-:W-:Y:S01]  /*5520*/  LOP3.LUT R13, R12.reuse, 0xc000c, RZ, 0xc0, !PT ;  /* 0x000c000c0c0d7812 */ /* 0x040fe200078ec0ff */
[----:B------:R-:W-:Y:S01]  /*5530*/  IMAD.WIDE R18, R19, 0x2, R16 ;  /* 0x0000000213127825 */ /* 0x000fe200078e0210 */
[----:B------:R-:W-:Y:S01]  /*5540*/  HFMA2.MMA R14, -RZ, RZ, 0, 0.0625 ;  /* 0x00002c00ff0e7435 */ /* 0x000fe200000001ff */
[----:B------:R-:W-:-:S02]  /*5550*/  LOP3.LUT R27, R12, 0x300030, RZ, 0xc0, !PT ;  /* 0x003000300c1b7812 */ /* 0x000fc400078ec0ff */
[----:B------:R-:W-:Y:S01]  /*5560*/  LOP3.LUT R23, R13, 0x64006400, RZ, 0xfc, !PT ;  /* 0x640064000d177812 */ /* 0x000fe200078efcff */
[----:B------:R-:W-:Y:S01]  /*5570*/  IMAD R15, R15, UR7, R0 ;  /* 0x000000070f0f7c24 */ /* 0x000fe2000f8e0200 */
[----:B------:R-:W2:Y:S01]  /*5580*/  LDS.U16 R13, [UR5+0xc] ;  /* 0x00000c05ff0d7984 */ /* 0x000ea20008000400 */
[----:B------:R-:W-:Y:S01]  /*5590*/  LOP3.LUT R27, R27, 0x64006400, RZ, 0xfc, !PT ;  /* 0x640064001b1b7812 */ /* 0x000fe200078efcff */
[----:B------:R-:W-:Y:S01]  /*55a0*/  IMAD.MOV.U32 R30, RZ, RZ, 0x2400 ;  /* 0x00002400ff1e7424 */ /* 0x000fe200078e00ff */
[----:B------:R-:W-:Y:S02]  /*55b0*/  PRMT R28, R24, 0x7610, R28 ;  /* 0x00007610181c7816 */ /* 0x000fe4000000001c */
[----:B------:R-:W-:Y:S02]  /*55c0*/  PRMT R24, R22, 0x7610, R24 ;  /* 0x0000761016187816 */ /* 0x000fe40000000018 */
[----:B------:R-:W-:Y:S01]  /*55d0*/  IADD3 R10, P0, R10, R8, RZ ;  /* 0x000000080a0a7210 */ /* 0x000fe20007f1e0ff */
[----:B------:R3:W-:Y:S01]  /*55e0*/  STG.E.U16 desc[UR8][R18.64], R28 ;  /* 0x0000001c12007986 */ /* 0x0007e2000c101508 */
[----:B------:R-:W-:Y:S01]  /*55f0*/  PRMT R29, R24, 0x7632, R29 ;  /* 0x00007632181d7816 */ /* 0x000fe2000000001d */
[----:B------:R-:W-:-:S02]  /*5600*/  HFMA2 R26, R23, R24.H0_H0, -258, -258 ;  /* 0xdc08dc08171a7431 */ /* 0x000fc40000040018 */
[----:B------:R-:W-:Y:S01]  /*5610*/  IMAD.WIDE R22, R25, 0x2, R16 ;  /* 0x0000000219167825 */ /* 0x000fe200078e0210 */
[----:B------:R-:W-:Y:S01]  /*5620*/  PRMT R24, R24, 0x5410, R14 ;  /* 0x0000541018187816 */ /* 0x000fe2000000000e */
[----:B------:R-:W4:Y:S02]  /*5630*/  LDS.U16 R25, [UR5+0xe] ;  /* 0x00000e05ff197984 */ /* 0x000f240008000400 */
[----:B------:R-:W-:Y:S02]  /*5640*/  HMUL2 R26, R26, R5 ;  /* 0x000000051a1a7232 */ /* 0x000fe40000000000 */
[----:B------:R-:W-:Y:S01]  /*5650*/  IMAD.WIDE R14, R15, 0x2, R16 ;  /* 0x000000020f0e7825 */ /* 0x000fe200078e0210 */
[----:B------:R-:W-:Y:S01]  /*5660*/  IADD3 R7, R7, 0x10, RZ ;  /* 0x0000001007077810 */ /* 0x000fe20007ffe0ff */
[----:B------:R5:W-:Y:S02]  /*5670*/  STG.E.U16 desc[UR8][R22.64], R29 ;  /* 0x0000001d16007986 */ /* 0x000be4000c101508 */
[----:B------:R-:W-:Y:S01]  /*5680*/  HFMA2 R27, R27, R24.H1_H1, -66, -66 ;  /* 0xd420d4201b1b7431 */ /* 0x000fe20000060018 */
[----:B------:R-:W-:Y:S01]  /*5690*/  IADD3.X R11, R11, R9, RZ, P0, !PT ;  /* 0x000000090b0b7210 */ /* 0x000fe200007fe4ff */
[----:B---3--:R-:W-:Y:S01]  /*56a0*/  IMAD R19, R20, UR7, R0 ;  /* 0x0000000714137c24 */ /* 0x008fe2000f8e0200 */
[----:B------:R-:W3:Y:S01]  /*56b0*/  LDS.U16 R23, [UR5+0x10] ;  /* 0x00001005ff177984 */ /* 0x000ee20008000400 */
[----:B------:R-:W-:-:S02]  /*56c0*/  ISETP.GE.AND P0, PT, R7, R2, PT ;  /* 0x000000020700720c */ /* 0x000fc40003f06270 */
[----:B------:R-:W-:Y:S01]  /*56d0*/  IMAD.WIDE R18, R19, 0x2, R16 ;  /* 0x0000000213127825 */ /* 0x000fe200078e0210 */
[----:B------:R2:W-:Y:S03]  /*56e0*/  STG.E.U16 desc[UR8][R14.64], R26 ;  /* 0x0000001a0e007986 */ /* 0x0005e6000c101508 */
[--C-:B0-----:R-:W-:Y:S01]  /*56f0*/  IMAD R21, R21, UR7, R0.reuse ;  /* 0x0000000715157c24 */ /* 0x101fe2000f8e0200 */
[----:B-----5:R-:W-:Y:S01]  /*5700*/  HFMA2.MMA R22, R27, R5, -RZ ;  /* 0x000000051b167235 */ /* 0x020fe200001000ff */
[----:B------:R-:W-:Y:S01]  /*5710*/  LDS.U16 R28, [UR5+0x1e] ;  /* 0x00001e05ff1c7984 */ /* 0x000fe20008000400 */
[----:B-1----:R-:W-:Y:S02]  /*5720*/  IMAD R3, R3, UR7, R0 ;  /* 0x0000000703037c24 */ /* 0x002fe4000f8e0200 */
[----:B------:R-:W-:Y:S01]  /*5730*/  IMAD.WIDE R20, R21, 0x2, R16 ;  /* 0x0000000215147825 */ /* 0x000fe200078e0210 */
[----:B------:R-:W0:Y:S01]  /*5740*/  LDS.U16 R27, [UR5+0x12] ;  /* 0x00001205ff1b7984 */ /* 0x000e220008000400 */
[----:B--2---:R-:W-:-:S02]  /*5750*/  LOP3.LUT R14, R12, 0xc000c0, RZ, 0xc0, !PT ;  /* 0x00c000c00c0e7812 */ /* 0x004fc400078ec0ff */
[----:B------:R-:W-:Y:S01]  /*5760*/  PRMT R15, R26, 0x7632, R15 ;  /* 0x000076321a0f7816 */ /* 0x000fe2000000000f */
[----:B------:R-:W-:Y:S01]  /*5770*/  IMAD R13, R13, UR7, R0 ;  /* 0x000000070d0d7c24 */ /* 0x000fe2000f8e0200 */
[----:B------:R-:W-:Y:S02]  /*5780*/  LOP3.LUT R29, R14, 0x64006400, RZ, 0xfc, !PT ;  /* 0x640064000e1d7812 */ /* 0x000fe400078efcff */
[----:B------:R-:W-:Y:S01]  /*5790*/  PRMT R26, R22, 0x7632, R26 ;  /* 0x00007632161a7816 */ /* 0x000fe2000000001a */
[----:B------:R1:W-:Y:S02]  /*57a0*/  STG.E.U16 desc[UR8][R18.64], R15 ;  /* 0x0000000f12007986 */ /* 0x0003e4000c101508 */
[----:B------:R-:W-:Y:S02]  /*57b0*/  HFMA2 R29, R29, R30.H0_H0, -18, -18 ;  /* 0xcc80cc801d1d7431 */ /* 0x000fe4000004001e */
[----:B------:R2:W-:Y:S02]  /*57c0*/  STG.E.U16 desc[UR8][R20.64], R22 ;  /* 0x0000001614007986 */ /* 0x0005e4000c101508 */
[----:B------:R-:W-:-:S02]  /*57d0*/  HMUL2 R29, R29, R5 ;  /* 0x000000051d1d7232 */ /* 0x000fc40000000000 */
[----:B------:R-:W5:Y:S03]  /*57e0*/  LDS.U16 R21, [UR5+0x14] ;  /* 0x00001405ff157984 */ /* 0x000f660008000400 */
[----:B------:R-:W-:Y:S01]  /*57f0*/  PRMT R31, R29, 0x7632, R31 ;  /* 0x000076321d1f7816 */ /* 0x000fe2000000001f */
[----:B-1----:R-:W-:Y:S01]  /*5800*/  IMAD.WIDE R14, R3, 0x2, R16 ;  /* 0x00000002030e7825 */ /* 0x002fe200078e0210 */
[----:B------:R-:W-:Y:S02]  /*5810*/  SHF.R.U32.HI R3, RZ, 0x8, R12 ;  /* 0x00000008ff037819 */ /* 0x000fe4000001160c */
[----:B--2---:R-:W-:Y:S02]  /*5820*/  PRMT R22, R29, 0x7610, R22 ;  /* 0x000076101d167816 */ /* 0x004fe40000000016 */
[----:B------:R1:W-:Y:S01]  /*5830*/  STG.E.U16 desc[UR8][R14.64], R26 ;  /* 0x0000001a0e007986 */ /* 0x0003e2000c101508 */
[----:B------:R-:W-:Y:S01]  /*5840*/  LOP3.LUT R12, R3, 0x30003, RZ, 0xc0, !PT ;  /* 0x00030003030c7812 */ /* 0x000fe200078ec0ff */
[----:B----4-:R-:W-:-:S02]  /*5850*/  IMAD R19, R25, UR7, R0 ;  /* 0x0000000719137c24 */ /* 0x010fc4000f8e0200 */
[----:B------:R-:W2:Y:S01]  /*5860*/  LDS.U16 R29, [UR5+0x18] ;  /* 0x00001805ff1d7984 */ /* 0x000ea20008000400 */
[----:B------:R-:W-:Y:S01]  /*5870*/  LOP3.LUT R20, R12, 0x64006400, RZ, 0xfc, !PT ;  /* 0x640064000c147812 */ /* 0x000fe200078efcff */
[--C-:B------:R-:W-:Y:S02]  /*5880*/  IMAD.WIDE R12, R13, 0x2, R16.reuse ;  /* 0x000000020d0c7825 */ /* 0x100fe400078e0210 */
[----:B------:R-:W4:Y:S02]  /*5890*/  LDS.U16 R25, [UR5+0x1a] ;  /* 0x00001a05ff197984 */ /* 0x000f240008000400 */
[----:B------:R-:W-:Y:S02]  /*58a0*/  IMAD.WIDE R18, R19, 0x2, R16 ;  /* 0x0000000213127825 */ /* 0x000fe400078e0210 */
[----:B------:R0:W-:Y:S01]  /*58b0*/  STG.E.U16 desc[UR8][R12.64], R22 ;  /* 0x000000160c007986 */ /* 0x0001e2000c101508 */
[----:B-1----:R-:W-:Y:S01]  /*58c0*/  LOP3.LUT R14, R3, 0xc000c, RZ, 0xc0, !PT ;  /* 0x000c000c030e7812 */ /* 0x002fe200078ec0ff */
[----:B---3--:R-:W-:-:S02]  /*58d0*/  IMAD R15, R23, UR7, R0 ;  /* 0x00000007170f7c24 */ /* 0x008fc4000f8e0200 */
[----:B------:R-:W1:Y:S01]  /*58e0*/  LDS.U16 R23, [UR5+0x1c] ;  /* 0x00001c05ff177984 */ /* 0x000e620008000400 */
[----:B0-----:R-:W-:-:S03]  /*58f0*/  IMAD R27, R27, UR7, R0 ;  /* 0x000000071b1b7c24 */ /* 0x001fc6000f8e0200 */
[----:B------:R0:W-:Y:S01]  /*5900*/  STG.E.U16 desc[UR8][R18.64], R31 ;  /* 0x0000001f12007986 */ /* 0x0001e2000c101508 */
[----:B------:R-:W-:-:S03]  /*5910*/  HADD2 R13, R20, -1026, -1026 ;  /* 0xe402e402140d7430 */ /* 0x000fc60000000000 */
[----:B------:R-:W3:Y:S01]  /*5920*/  LDS.U16 R20, [UR5+0x16] ;  /* 0x00001605ff147984 */ /* 0x000ee20008000400 */
[----:B-----5:R-:W-:Y:S02]  /*5930*/  IMAD R21, R21, UR7, R0 ;  /* 0x0000000715157c24 */ /* 0x020fe4000f8e0200 */
[----:B0-----:R-:W-:Y:S01]  /*5940*/  HFMA2.MMA R19, R13, R5, -RZ ;  /* 0x000000050d137235 */ /* 0x001fe200001000ff */
[----:B------:R-:W-:Y:S01]  /*5950*/  IMAD.WIDE R12, R15, 0x2, R16 ;  /* 0x000000020f0c7825 */ /* 0x000fe200078e0210 */
[----:B------:R-:W-:Y:S02]  /*5960*/  LOP3.LUT R15, R14, 0x64006400, RZ, 0xfc, !PT ;  /* 0x640064000e0f7812 */ /* 0x000fe400078efcff */
[----:B------:R-:W-:-:S03]  /*5970*/  LOP3.LUT R18, R3, 0x300030, RZ, 0xc0, !PT ;  /* 0x0030003003127812 */ /* 0x000fc600078ec0ff */
[----:B------:R0:W-:Y:S01]  /*5980*/  STG.E.U16 desc[UR8][R12.64], R19 ;  /* 0x000000130c007986 */ /* 0x0001e2000c101508 */
[----:B------:R-:W-:Y:S02]  /*5990*/  HFMA2 R22, R15, R24.H0_H0, -258, -258 ;  /* 0xdc08dc080f167431 */ /* 0x000fe40000040018 */
[----:B------:R-:W-:Y:S01]  /*59a0*/  IMAD.WIDE R14, R27, 0x2, R16 ;  /* 0x000000021b0e7825 */ /* 0x000fe200078e0210 */
[----:B------:R-:W-:-:S03]  /*59b0*/  PRMT R24, R19, 0x7632, R24 ;  /* 0x0000763213187816 */ /* 0x000fc60000000018 */
[----:B------:R-:W-:Y:S02]  /*59c0*/  HMUL2 R22, R22, R5 ;  /* 0x0000000516167232 */ /* 0x000fe40000000000 */
[----:B------:R-:W-:Y:S01]  /*59d0*/  IMAD.WIDE R26, R21, 0x2, R16 ;  /* 0x00000002151a7825 */ /* 0x000fe200078e0210 */
[----:B------:R1:W-:Y:S03]  /*59e0*/  STG.E.U16 desc[UR8][R14.64], R24 ;  /* 0x000000180e007986 */ /* 0x0003e6000c101508 */
[--C-:B--2---:R-:W-:Y:S01]  /*59f0*/  IMAD R21, R29, UR7, R0.reuse ;  /* 0x000000071d157c24 */ /* 0x104fe2000f8e0200 */
[----:B0-----:R-:W-:Y:S01]  /*5a00*/  LOP3.LUT R12, R3, 0xc000c0, RZ, 0xc0, !PT ;  /* 0x00c000c0030c7812 */ /* 0x001fe200078ec0ff */
[----:B----4-:R-:W-:Y:S01]  /*5a10*/  IMAD R19, R25, UR7, R0 ;  /* 0x0000000719137c24 */ /* 0x010fe2000f8e0200 */
[----:B------:R-:W-:Y:S01]  /*5a20*/  LOP3.LUT R3, R18, 0x64006400, RZ, 0xfc, !PT ;  /* 0x6400640012037812 */ /* 0x000fe200078efcff */
[----:B------:R0:W-:Y:S01]  /*5a30*/  STG.E.U16 desc[UR8][R26.64], R22 ;  /* 0x000000161a007986 */ /* 0x0001e2000c101508 */
[----:B------:R-:W-:Y:S01]  /*5a40*/  LOP3.LUT R13, R12, 0x64006400, RZ, 0xfc, !PT ;  /* 0x640064000c0d7812 */ /* 0x000fe200078efcff */
[----:B------:R-:W-:-:S04]  /*5a50*/  IMAD.WIDE R18, R19, 0x2, R16 ;  /* 0x0000000213127825 */ /* 0x000fc800078e0210 */
[----:B------:R-:W-:Y:S02]  /*5a60*/  HFMA2 R3, R3, R24.H1_H1, -66, -66 ;  /* 0xd420d42003037431 */ /* 0x000fe40000060018 */
[----:B------:R-:W-:Y:S02]  /*5a70*/  HFMA2 R30, R13, R30.H0_H0, -18, -18 ;  /* 0xcc80cc800d1e7431 */ /* 0x000fe4000004001e */
[--C-:B-1----:R-:W-:Y:S02]  /*5a80*/  IMAD R15, R23, UR7, R0.reuse ;  /* 0x00000007170f7c24 */ /* 0x102fe4000f8e0200 */
[--C-:B------:R-:W-:Y:S01]  /*5a90*/  IMAD R23, R28, UR7, R0.reuse ;  /* 0x000000071c177c24 */ /* 0x100fe2000f8e0200 */
[----:B------:R-:W-:Y:S01]  /*5aa0*/  HFMA2.MMA R3, R3, R5, -RZ ;  /* 0x0000000503037235 */ /* 0x000fe200001000ff */
[----:B------:R-:W-:Y:S02]  /*5ab0*/  HMUL2 R30, R30, R5 ;  /* 0x000000051e1e7232 */ /* 0x000fe40000000000 */
[----:B---3--:R-:W-:Y:S01]  /*5ac0*/  IMAD R13, R20, UR7, R0 ;  /* 0x00000007140d7c24 */ /* 0x008fe2000f8e0200 */
[----:B0-----:R-:W-:Y:S01]  /*5ad0*/  PRMT R22, R22, 0x7632, R22 ;  /* 0x0000763216167816 */ /* 0x001fe20000000016 */
[----:B------:R-:W-:Y:S01]  /*5ae0*/  IMAD.WIDE R20, R21, 0x2, R16 ;  /* 0x0000000215147825 */ /* 0x000fe200078e0210 */
[----:B------:R-:W-:-:S03]  /*5af0*/  PRMT R24, R30, 0x7632, R24 ;  /* 0x000076321e187816 */ /* 0x000fc60000000018 */
[----:B------:R-:W-:-:S04]  /*5b00*/  IMAD.WIDE R12, R13, 0x2, R16 ;  /* 0x000000020d0c7825 */ /* 0x000fc800078e0210 */
[--C-:B------:R-:W-:Y:S01]  /*5b10*/  IMAD.WIDE R14, R15, 0x2, R16.reuse ;  /* 0x000000020f0e7825 */ /* 0x100fe200078e0210 */
[----:B------:R0:W-:Y:S03]  /*5b20*/  STG.E.U16 desc[UR8][R12.64], R22 ;  /* 0x000000160c007986 */ /* 0x0001e6000c101508 */
[----:B------:R-:W-:Y:S01]  /*5b30*/  IMAD.WIDE R16, R23, 0x2, R16 ;  /* 0x0000000217107825 */ /* 0x000fe200078e0210 */
[----:B------:R-:W-:Y:S01]  /*5b40*/  PRMT R23, R3, 0x7632, R23 ;  /* 0x0000763203177816 */ /* 0x000fe20000000017 */
[----:B------:R0:W-:Y:S04]  /*5b50*/  STG.E.U16 desc[UR8][R20.64], R3 ;  /* 0x0000000314007986 */ /* 0x0001e8000c101508 */
[----:B------:R0:W-:Y:S04]  /*5b60*/  STG.E.U16 desc[UR8][R18.64], R23 ;  /* 0x0000001712007986 */ /* 0x0001e8000c101508 */
[----:B------:R0:W-:Y:S04]  /*5b70*/  STG.E.U16 desc[UR8][R14.64], R30 ;  /* 0x0000001e0e007986 */ /* 0x0001e8000c101508 */
[----:B------:R0:W-:Y:S01]  /*5b80*/  STG.E.U16 desc[UR8][R16.64], R24 ;  /* 0x0000001810007986 */ /* 0x0001e2000c101508 */
[----:B------:R-:W-:Y:S05]  /*5b90*/  @P0 EXIT ;  /* 0x000000000000094d */ /* 0x000fea0003800000 */
[----:B------:R-:W-:Y:S01]  /*5ba0*/  ISETP.GE.AND P0, PT, R7, UR10, PT ;  /* 0x0000000a07007c0c */ /* 0x000fe2000bf06270 */
[----:B------:R-:W-:-:S12]  /*5bb0*/  UIADD3 UR4, UR4, 0x10, URZ ;  /* 0x0000001004047890 */ /* 0x000fd8000fffe03f */
[----:B------:R-:W-:Y:S05]  /*5bc0*/  @!P0 BRA `(.L_x_23) ;  /* 0xfffffff400948947 */ /* 0x000fea000383ffff */
[----:B------:R-:W-:Y:S05]  /*5bd0*/  EXIT ;  /* 0x000000000000794d */ /* 0x000fea0003800000 */
.L_x_24:
        /* <DEDUP_REMOVED lines=10> */
.L_x_56:


//--------------------- .text._Z23reconstruct_gptq_kernelPKjPKtS0_PK6__halfiiiiPS3_i --------------------------
	.section	.text._Z23reconstruct_gptq_kernelPKjPKtS0_PK6__halfiiiiPS3_i,"ax",@progbits
	.align	128
        .global         _Z23reconstruct_gptq_kernelPKjPKtS0_PK6__halfiiiiPS3_i
        .type           _Z23reconstruct_gptq_kernelPKjPKtS0_PK6__halfiiiiPS3_i,@function
        .size           _Z23reconstruct_gptq_kernelPKjPKtS0_PK6__halfiiiiPS3_i,(.L_x_57 - _Z23reconstruct_gptq_kernelPKjPKtS0_PK6__halfiiiiPS3_i)
        .other          _Z23reconstruct_gptq_kernelPKjPKtS0_PK6__halfiiiiPS3_i,@"STO_CUDA_ENTRY STV_DEFAULT"
_Z23reconstruct_gptq_kernelPKjPKtS0_PK6__halfiiiiPS3_i:
.text._Z23reconstruct_gptq_kernelPKjPKtS0_PK6__halfiiiiPS3_i:
[----:B------:R-:W-:Y:S01]  /*0000*/  LDC R1, c[0x0][0x28] ;  /* 0x00000a00ff017b82 */ /* 0x000fe20000000800 */
[----:B------:R-:W0:Y:S01]  /*0010*/  S2R R0, SR_TID.X ;  /* 0x0000000000007919 */ /* 0x000e220000002100 */
[----:B------:R-:W-:-:S06]  /*0020*/  ULDC.64 UR4, c[0x0][0x218] ;  /* 0x0000860000047ab9 */ /* 0x000fcc0000000a00 */
[----:B------:R-:W1:Y:S01]  /*0030*/  LDC R22, c[0x0][0x230] ;  /* 0x00008c00ff167b82 */ /* 0x000e620000000800 */
[----:B------:R-:W-:Y:S01]  /*0040*/  ISETP.NE.U32.AND P0, PT, RZ, UR4, PT ;  /* 0x00000004ff007c0c */ /* 0x000fe2000bf05070 */
[----:B------:R-:W0:Y:S01]  /*0050*/  S2R R3, SR_CTAID.X ;  /* 0x0000000000037919 */ /* 0x000e220000002500 */
[----:B------:R-:W-:Y:S01]  /*0060*/  ULDC UR6, c[0x0][0x234] ;  /* 0x00008d0000067ab9 */ /* 0x000fe20000000800 */
[----:B------:R-:W-:Y:S01]  /*0070*/  ULDC.64 UR8, c[0x0][0x208] ;  /* 0x0000820000087ab9 */ /* 0x000fe20000000a00 */
[----:B------:R-:W-:Y:S01]  /*0080*/  ISETP.NE.AND.EX P0, PT, RZ, UR5, PT, P0 ;  /* 0x00000005ff007c0c */ /* 0x000fe2000bf05300 */
[----:B------:R-:W2:Y:S01]  /*0090*/  S2R R25, SR_CTAID.Y ;  /* 0x0000000000197919 */ /* 0x000ea20000002600 */
[----:B0-----:R-:W-:-:S04]  /*00a0*/  IMAD R3, R3, 0x80, R0 ;  /* 0x0000008003037824 */ /* 0x001fc800078e0200 */
[----:B------:R-:W-:Y:S02]  /*00b0*/  IMAD.SHL.U32 R24, R3, 0x4, RZ ;  /* 0x0000000403187824 */ /* 0x000fe400078e00ff */
[----:B--2---:R-:W-:-:S03]  /*00c0*/  IMAD.SHL.U32 R25, R25, 0x80, RZ ;  /* 0x0000008019197824 */ /* 0x004fc600078e00ff */
[----:B------:R-:W-:Y:S02]  /*00d0*/  ISETP.GE.AND P2, PT, R24, UR6, PT ;  /* 0x0000000618007c0c */ /* 0x000fe4000bf46270 */
[----:B------:R-:W-:Y:S11]  /*00e0*/  @!P0 BRA `(.L_x_25) ;  /* 0x0000000000348947 */ /* 0x000ff60003800000 */
[----:B------:R-:W-:Y:S01]  /*00f0*/  IMAD.IADD R5, R25, 0x1, R0 ;  /* 0x0000000119057824 */ /* 0x000fe200078e0200 */
[----:B------:R-:W-:Y:S04]  /*0100*/  BSSY B0, `(.L_x_25) ;  /* 0x000000b000007945 */ /* 0x000fe80003800000 */
[----:B-1----:R-:W-:-:S13]  /*0110*/  ISETP.GE.AND P1, PT, R5, R22, PT ;  /* 0x000000160500720c */ /* 0x002fda0003f26270 */
[----:B------:R-:W-:Y:S05]  /*0120*/  @P1 BRA `(.L_x_26) ;  /* 0x0000000000201947 */ /* 0x000fea0003800000 */
[----:B------:R-:W0:Y:S02]  /*0130*/  LDC.64 R2, c[0x0][0x218] ;  /* 0x00008600ff027b82 */ /* 0x000e240000000a00 */
[----:B0-----:R-:W-:-:S06]  /*0140*/  IMAD.WIDE R2, R5, 0x2, R2 ;  /* 0x0000000205027825 */ /* 0x001fcc00078e0202 */
[----:B------:R-:W2:Y:S01]  /*0150*/  LDG.E.U16.CONSTANT R2, desc[UR8][R2.64] ;  /* 0x0000000802027981 */ /* 0x000ea2000c1e9500 */
[----:B------:R-:W0:Y:S01]  /*0160*/  S2UR UR5, SR_CgaCtaId ;  /* 0x00000000000579c3 */ /* 0x000e220000008800 */
[----:B------:R-:W-:Y:S02]  /*0170*/  UMOV UR4, 0x400 ;  /* 0x0000040000047882 */ /* 0x000fe40000000000 */
[----:B0-----:R-:W-:-:S06]  /*0180*/  ULEA UR4, UR5, UR4, 0x18 ;  /* 0x0000000405047291 */ /* 0x001fcc000f8ec03f */
[----:B------:R-:W-:-:S05]  /*0190*/  LEA R5, R0, UR4, 0x1 ;  /* 0x0000000400057c11 */ /* 0x000fca000f8e08ff */
[----:B--2---:R0:W-:Y:S02]  /*01a0*/  STS.U16 [R5], R2 ;  /* 0x0000000205007388 */ /* 0x0041e40000000400 */
.L_x_26:
[----:B------:R-:W-:Y:S05]  /*01b0*/  BSYNC B0 ;  /* 0x0000000000007941 */ /* 0x000fea0003800000 */
.L_x_25:
[----:B------:R-:W-:Y:S05]  /*01c0*/  @P2 EXIT ;  /* 0x000000000000294d */ /* 0x000fea0003800000 */
[----:B------:R-:W0:Y:S02]  /*01d0*/  LDC R20, c[0x0][0x238] ;  /* 0x00008e00ff147b82 */ /* 0x000e240000000800 */
[----:B0-----:R-:W-:-:S04]  /*01e0*/  IABS R5, R20 ;  /* 0x0000001400057213 */ /* 0x001fc80000000000 */
[----:B------:R-:W0:Y:S08]  /*01f0*/  I2F.RP R0, R5 ;  /* 0x0000000500007306 */ /* 0x000e300000209400 */
[----:B0-----:R-:W0:Y:S02]  /*0200*/  MUFU.RCP R0, R0 ;  /* 0x0000000000007308 */ /* 0x001e240000001000 */
[----:B0-----:R-:W-:-:S06]  /*0210*/  VIADD R2, R0, 0xffffffe ;  /* 0x0ffffffe00027836 */ /* 0x001fcc0000000000 */
[----:B------:R0:W2:Y:S02]  /*0220*/  F2I.FTZ.U32.TRUNC.NTZ R3, R2 ;  /* 0x0000000200037305 */ /* 0x0000a4000021f000 */
[----:B0-----:R-:W-:Y:S02]  /*0230*/  IMAD.MOV.U32 R2, RZ, RZ, RZ ;  /* 0x000000ffff027224 */ /* 0x001fe400078e00ff */
[----:B--2---:R-:W-:-:S04]  /*0240*/  IMAD.MOV R4, RZ, RZ, -R3 ;  /* 0x000000ffff047224 */ /* 0x004fc800078e0a03 */
[----:B------:R-:W-:Y:S01]  /*0250*/  IMAD R7, R4, R5, RZ ;  /* 0x0000000504077224 */ /* 0x000fe200078e02ff */
[----:B------:R-:W-:-:S03]  /*0260*/  IABS R4, R25 ;  /* 0x0000001900047213 */ /* 0x000fc60000000000 */
[----:B------:R-:W-:-:S06]  /*0270*/  IMAD.HI.U32 R3, R3, R7, R2 ;  /* 0x0000000703037227 */ /* 0x000fcc00078e0002 */
[----:B------:R-:W-:Y:S02]  /*0280*/  IMAD.HI.U32 R19, R3, R4, RZ ;  /* 0x0000000403137227 */ /* 0x000fe400078e00ff */
[----:B------:R-:W0:Y:S02]  /*0290*/  LDC.64 R2, c[0x0][0x220] ;  /* 0x00008800ff027b82 */ /* 0x000e240000000a00 */
[----:B------:R-:W-:-:S04]  /*02a0*/  IMAD.MOV R0, RZ, RZ, -R19 ;  /* 0x000000ffff007224 */ /* 0x000fc800078e0a13 */
[C---:B------:R-:W-:Y:S02]  /*02b0*/  IMAD R0, R5.reuse, R0, R4 ;  /* 0x0000000005007224 */ /* 0x040fe400078e0204 */
[----:B------:R-:W-:Y:S03]  /*02c0*/  BAR.SYNC.DEFER_BLOCKING 0x0 ;  /* 0x0000000000007b1d */ /* 0x000fe60000010000 */
[----:B------:R-:W-:-:S13]  /*02d0*/  ISETP.GT.U32.AND P3, PT, R5, R0, PT ;  /* 0x000000000500720c */ /* 0x000fda0003f64070 */
[----:B------:R-:W-:Y:S02]  /*02e0*/  @!P3 IMAD.IADD R0, R0, 0x1, -R5 ;  /* 0x000000010000b824 */ /* 0x000fe400078e0a05 */
[----:B------:R-:W-:Y:S01]  /*02f0*/  @!P3 VIADD R19, R19, 0x1 ;  /* 0x000000011313b836 */ /* 0x000fe20000000000 */
[----:B------:R-:W-:Y:S02]  /*0300*/  ISETP.NE.AND P3, PT, R20, RZ, PT ;  /* 0x000000ff1400720c */ /* 0x000fe40003f65270 */
[----:B------:R-:W-:Y:S02]  /*0310*/  ISETP.GE.U32.AND P1, PT, R0, R5, PT ;  /* 0x000000050000720c */ /* 0x000fe40003f26070 */
[----:B------:R-:W-:Y:S02]  /*0320*/  LOP3.LUT R0, R25, R20, RZ, 0x3c, !PT ;  /* 0x0000001419007212 */ /* 0x000fe400078e3cff */
[----:B------:R-:W-:Y:S02]  /*0330*/  SHF.R.S32.HI R5, RZ, 0x1f, R24 ;  /* 0x0000001fff057819 */ /* 0x000fe40000011418 */
[----:B------:R-:W-:-:S02]  /*0340*/  ISETP.GE.AND P2, PT, R0, RZ, PT ;  /* 0x000000ff0000720c */ /* 0x000fc40003f46270 */
[----:B------:R-:W-:-:S04]  /*0350*/  LEA.HI R5, R5, R24, RZ, 0x3 ;  /* 0x0000001805057211 */ /* 0x000fc800078f18ff */
[----:B------:R-:W-:Y:S01]  /*0360*/  SHF.R.S32.HI R23, RZ, 0x3, R5 ;  /* 0x00000003ff177819 */ /* 0x000fe20000011405 */
[----:B------:R-:W-:-:S06]  /*0370*/  @P1 VIADD R19, R19, 0x1 ;  /* 0x0000000113131836 */ /* 0x000fcc0000000000 */
[----:B------:R-:W-:Y:S01]  /*0380*/  @!P2 IMAD.MOV R19, RZ, RZ, -R19 ;  /* 0x000000ffff13a224 */ /* 0x000fe200078e0a13 */
[----:B------:R-:W-:-:S05]  /*0390*/  @!P3 LOP3.LUT R19, RZ, R20, RZ, 0x33, !PT ;  /* 0x00000014ff13b212 */ /* 0x000fca00078e33ff */
[----:B------:R-:W-:-:S05]  /*03a0*/  IMAD R7, R19, UR6, RZ ;  /* 0x0000000613077c24 */ /* 0x000fca000f8e02ff */
[----:B------:R-:W-:-:S04]  /*03b0*/  SHF.R.S32.HI R0, RZ, 0x1f, R7 ;  /* 0x0000001fff007819 */ /* 0x000fc80000011407 */
[----:B------:R-:W-:-:S04]  /*03c0*/  LEA.HI R0, R0, R7, RZ, 0x3 ;  /* 0x0000000700007211 */ /* 0x000fc800078f18ff */
[----:B------:R-:W-:-:S05]  /*03d0*/  LEA.HI.SX32 R5, R0, R23, 0x1d ;  /* 0x0000001700057211 */ /* 0x000fca00078feaff */
[----:B0-----:R-:W-:Y:S02]  /*03e0*/  IMAD.WIDE R2, R5, 0x4, R2 ;  /* 0x0000000405027825 */ /* 0x001fe400078e0202 */
[----:B------:R-:W0:Y:S04]  /*03f0*/  LDC.64 R4, c[0x0][0x228] ;  /* 0x00008a00ff047b82 */ /* 0x000e280000000a00 */
[----:B------:R2:W3:Y:S01]  /*0400*/  LDG.E.CONSTANT R2, desc[UR8][R2.64] ;  /* 0x0000000802027981 */ /* 0x0004e2000c1e9900 */
[----:B------:R-:W-:-:S04]  /*0410*/  IMAD.IADD R7, R24, 0x1, R7 ;  /* 0x0000000118077824 */ /* 0x000fc800078e0207 */
[----:B0-----:R-:W-:-:S05]  /*0420*/  IMAD.WIDE R4, R7, 0x2, R4 ;  /* 0x0000000207047825 */ /* 0x001fca00078e0204 */
[----:B------:R0:W5:Y:S04]  /*0430*/  LDG.E.CONSTANT R6, desc[UR8][R4.64] ;  /* 0x0000000804067981 */ /* 0x000168000c1e9900 */
[----:B------:R0:W5:Y:S01]  /*0440*/  LDG.E.CONSTANT R7, desc[UR8][R4.64+0x4] ;  /* 0x0000040804077981 */ /* 0x000162000c1e9900 */
[----:B------:R-:W-:Y:S01]  /*0450*/  IMAD.SHL.U32 R21, R24, 0x4, RZ ;  /* 0x0000000418157824 */ /* 0x000fe200078e00ff */
[C---:B-1----:R-:W-:Y:S01]  /*0460*/  VIADDMNMX R22, R25.reuse, 0x80, R22, PT ;  /* 0x0000008019167846 */ /* 0x042fe20003800116 */
[----:B--2---:R-:W1:Y:S03]  /*0470*/  I2F.F16 R3, -0x40 ;  /* 0xffffffc000037906 */ /* 0x004e660000200c00 */
[----:B------:R-:W-:-:S02]  /*0480*/  ISETP.GE.AND P1, PT, R25, R22, PT ;  /* 0x000000161900720c */ /* 0x000fc40003f26270 */
[----:B------:R-:W-:-:S04]  /*0490*/  LOP3.LUT R21, R21, 0x10, RZ, 0xc0, !PT ;  /* 0x0000001015157812 */ /* 0x000fc800078ec0ff */
[----:B---3--:R-:W-:-:S05]  /*04a0*/  SHF.R.U32.HI R0, RZ, R21, R2 ;  /* 0x00000015ff007219 */ /* 0x008fca0000011602 */
[----:B------:R-:W-:-:S05]  /*04b0*/  VIADD R2, R0, 0x1 ;  /* 0x0000000100027836 */ /* 0x000fca0000000000 */
[----:B------:R-:W-:Y:S01]  /*04c0*/  LOP3.LUT R2, R2, 0xf, RZ, 0xc0, !PT ;  /* 0x0000000f02027812 */ /* 0x000fe200078ec0ff */
[----:B01----:R-:W-:Y:S06]  /*04d0*/  @P1 EXIT ;  /* 0x000000000000194d */ /* 0x003fec0003800000 */
[----:B------:R-:W-:Y:S01]  /*04e0*/  SHF.R.S32.HI R8, RZ, 0x1f, R25 ;  /* 0x0000001fff087819 */ /* 0x000fe20000011419 */
[----:B------:R0:W1:Y:S01]  /*04f0*/  I2F.F16 R4, R2 ;  /* 0x0000000200047306 */ /* 0x0000620000200c00 */
[----:B------:R-:W-:Y:S01]  /*0500*/  LEA.HI R5, R0, 0x1, RZ, 0x1c ;  /* 0x0000000100057811 */ /* 0x000fe200078fe0ff */
[----:B------:R-:W-:Y:S01]  /*0510*/  ULDC.64 UR4, c[0x0][0x210] ;  /* 0x0000840000047ab9 */ /* 0x000fe20000000a00 */
[----:B------:R-:W-:Y:S01]  /*0520*/  LEA.HI R10, R8, R25, RZ, 0x3 ;  /* 0x00000019080a7211 */ /* 0x000fe200078f18ff */
[----:B------:R-:W-:Y:S01]  /*0530*/  IMAD.IADD R20, R25, 0x1, R20 ;  /* 0x0000000119147824 */ /* 0x000fe200078e0214 */
[C---:B------:R-:W-:Y:S02]  /*0540*/  LEA.HI R9, R0.reuse, 0x1, RZ, 0x18 ;  /* 0x0000000100097811 */ /* 0x040fe400078fc0ff */
[----:B------:R-:W-:Y:S02]  /*0550*/  LEA.HI R0, R0, 0x1, RZ, 0x14 ;  /* 0x0000000100007811 */ /* 0x000fe400078fa0ff */
[----:B------:R-:W-:-:S02]  /*0560*/  SHF.R.S32.HI R11, RZ, 0x3, R10 ;  /* 0x00000003ff0b7819 */ /* 0x000fc4000001140a */
[----:B------:R-:W-:Y:S02]  /*0570*/  LOP3.LUT R5, R5, 0xf, RZ, 0xc0, !PT ;  /* 0x0000000f05057812 */ /* 0x000fe400078ec0ff */
[----:B------:R-:W-:Y:S01]  /*0580*/  LOP3.LUT R10, R9, 0xf, RZ, 0xc0, !PT ;  /* 0x0000000f090a7812 */ /* 0x000fe200078ec0ff */
[----:B------:R-:W-:Y:S01]  /*0590*/  IMAD R11, R11, UR6, RZ ;  /* 0x000000060b0b7c24 */ /* 0x000fe2000f8e02ff */
[----:B------:R-:W-:Y:S01]  /*05a0*/  LOP3.LUT R13, R0, 0xf, RZ, 0xc0, !PT ;  /* 0x0000000f000d7812 */ /* 0x000fe200078ec0ff */
[----:B------:R2:W3:Y:S01]  /*05b0*/  I2F.F16 R8, R5 ;  /* 0x0000000500087306 */ /* 0x0004e20000200c00 */
[----:B0-----:R-:W-:Y:S02]  /*05c0*/  LOP3.LUT R2, R2, 0xe400, RZ, 0xfc, !PT ;  /* 0x0000e40002027812 */ /* 0x001fe400078efcff */
[----:B------:R-:W-:Y:S02]  /*05d0*/  SHF.R.S32.HI R9, RZ, 0x1f, R11 ;  /* 0x0000001fff097819 */ /* 0x000fe4000001140b */
[----:B------:R-:W-:-:S02]  /*05e0*/  IADD3 R11, P1, R24, R11, RZ ;  /* 0x0000000b180b7210 */ /* 0x000fc40007f3e0ff */
[----:B-----5:R-:W-:Y:S01]  /*05f0*/  PRMT R18, R6, 0x5410, R6 ;  /* 0x0000541006127816 */ /* 0x020fe20000000006 */
[----:B------:R-:W0:Y:S01]  /*0600*/  I2F.F16 R12, R10 ;  /* 0x0000000a000c7306 */ /* 0x000e220000200c00 */
[----:B------:R-:W-:Y:S01]  /*0610*/  LEA.HI.X.SX32 R0, R24, R9, 0x1, P1 ;  /* 0x0000000918007211 */ /* 0x000fe200008f0eff */
[C---:B-1----:R-:W-:Y:S01]  /*0620*/  HADD2 R9, R3.reuse.H0_H0, -R4.H0_H0 ;  /* 0xa000000403097230 */ /* 0x042fe20000000800 */
[----:B------:R-:W-:Y:S01]  /*0630*/  LEA R26, P1, R11, UR4, 0x2 ;  /* 0x000000040b1a7c11 */ /* 0x000fe2000f8210ff */
[----:B------:R-:W-:Y:S01]  /*0640*/  UMOV UR4, URZ ;  /* 0x0000003f00047c82 */ /* 0x000fe20008000000 */
[----:B--2---:R-:W-:Y:S02]  /*0650*/  LOP3.LUT R5, R5, 0xe400, RZ, 0xfc, !PT ;  /* 0x0000e40005057812 */ /* 0x004fe400078efcff */
[----:B------:R-:W-:Y:S01]  /*0660*/  LEA.HI.X R27, R11, UR5, R0, 0x2, P1 ;  /* 0x000000050b1b7c11 */ /* 0x000fe200088f1400 */
[----:B------:R1:W2:Y:S01]  /*0670*/  I2F.F16 R14, R13 ;  /* 0x0000000d000e7306 */ /* 0x0002a20000200c00 */
[----:B---3--:R-:W-:Y:S01]  /*0680*/  HADD2 R0, R3.H0_H0, -R8.H0_H0 ;  /* 0xa000000803007230 */ /* 0x008fe20000000800 */
[----:B------:R-:W-:-:S02]  /*0690*/  PRMT R17, R6, 0x7632, R6 ;  /* 0x0000763206117816 */ /* 0x000fc40000000006 */
[C-C-:B------:R-:W-:Y:S02]  /*06a0*/  PRMT R16, R7.reuse, 0x5410, R7.reuse ;  /* 0x0000541007107816 */ /* 0x140fe40000000007 */
[----:B------:R-:W-:Y:S01]  /*06b0*/  PRMT R11, R7, 0x7632, R7 ;  /* 0x00007632070b7816 */ /* 0x000fe20000000007 */
[C---:B0-----:R-:W-:Y:S01]  /*06c0*/  HADD2 R12, R3.reuse.H0_H0, -R12.H0_H0 ;  /* 0xa000000c030c7230 */ /* 0x041fe20000000800 */
[----:B------:R-:W-:Y:S01]  /*06d0*/  PRMT R8, R5, 0x5410, R5 ;  /* 0x0000541005087816 */ /* 0x000fe20000000005 */
[----:B------:R-:W-:Y:S01]  /*06e0*/  IMAD.MOV.U32 R7, RZ, RZ, R0 ;  /* 0x000000ffff077224 */ /* 0x000fe200078e0000 */
[----:B-1----:R-:W-:Y:S02]  /*06f0*/  LOP3.LUT R13, R13, 0xe400, RZ, 0xfc, !PT ;  /* 0x0000e4000d0d7812 */ /* 0x002fe400078efcff */
[----:B------:R-:W-:Y:S02]  /*0700*/  IMAD.MOV.U32 R5, RZ, RZ, R12 ;  /* 0x000000ffff057224 */ /* 0x000fe400078e000c */
[----:B------:R-:W-:Y:S01]  /*0710*/  PRMT R4, R13, 0x5410, R13 ;  /* 0x000054100d047816 */ /* 0x000fe2000000000d */
[----:B--2---:R-:W-:Y:S01]  /*0720*/  HADD2 R14, R3.H0_H0, -R14.H0_H0 ;  /* 0xa000000e030e7230 */ /* 0x004fe20000000800 */
[----:B------:R-:W-:-:S02]  /*0730*/  LOP3.LUT R3, R10, 0xe400, RZ, 0xfc, !PT ;  /* 0x0000e4000a037812 */ /* 0x000fc400078efcff */
[----:B------:R-:W-:Y:S02]  /*0740*/  PRMT R10, R2, 0x5410, R2 ;  /* 0x00005410020a7816 */ /* 0x000fe40000000002 */
[----:B------:R-:W-:Y:S01]  /*0750*/  PRMT R6, R3, 0x5410, R3 ;  /* 0x0000541003067816 */ /* 0x000fe20000000003 */
[----:B------:R-:W-:-:S07]  /*0760*/  IMAD.MOV.U32 R3, RZ, RZ, R14 ;  /* 0x000000ffff037224 */ /* 0x000fce00078e000e */
.L_x_31:
[----:B------:R-:W0:Y:S01]  /*0770*/  S2UR UR5, SR_CTAID.Y ;  /* 0x00000000000579c3 */ /* 0x000e220000002600 */
[----:B------:R-:W-:Y:S01]  /*0780*/  ISETP.NE.AND P1, PT, R25, R20, PT ;  /* 0x000000141900720c */ /* 0x000fe20003f25270 */
[----:B------:R-:W-:-:S06]  /*0790*/  IMAD.MOV.U32 R2, RZ, RZ, 0x8 ;  /* 0x00000008ff027424 */ /* 0x000fcc00078e00ff */
[----:B-12---:R-:W1:Y:S01]  /*07a0*/  LDC R13, c[0x0][0x234] ;  /* 0x00008d00ff0d7b82 */ /* 0x006e620000000800 */
[----:B0-----:R-:W-:-:S05]  /*07b0*/  ULEA UR5, UR5, UR4, 0x7 ;  /* 0x0000000405057291 */ /* 0x001fca000f8e383f */
[----:B------:R-:W-:Y:S07]  /*07c0*/  @P1 BRA `(.L_x_27) ;  /* 0x0000000000b81947 */ /* 0x000fee0003800000 */
[----:B------:R-:W0:Y:S01]  /*07d0*/  LDC.64 R4, c[0x0][0x220] ;  /* 0x00008800ff047b82 */ /* 0x000e220000000a00 */
[----:B------:R-:W-:Y:S01]  /*07e0*/  VIADD R19, R19, 0x1 ;  /* 0x0000000113137836 */ /* 0x000fe20000000000 */
[----:B------:R-:W-:-:S03]  /*07f0*/  ULDC UR6, c[0x0][0x234] ;  /* 0x00008d0000067ab9 */ /* 0x000fc60000000800 */
[----:B------:R-:W-:-:S03]  /*0800*/  IMAD R3, R19, UR6, RZ ;  /* 0x0000000613037c24 */ /* 0x000fc6000f8e02ff */
[----:B------:R-:W2:Y:S02]  /*0810*/  LDC R20, c[0x0][0x238] ;  /* 0x00008e00ff147b82 */ /* 0x000ea40000000800 */
[----:B------:R-:W-:-:S04]  /*0820*/  SHF.R.S32.HI R0, RZ, 0x1f, R3 ;  /* 0x0000001fff007819 */ /* 0x000fc80000011403 */
[----:B------:R-:W-:-:S04]  /*0830*/  LEA.HI R0, R0, R3, RZ, 0x3 ;  /* 0x0000000300007211 */ /* 0x000fc800078f18ff */
[----:B------:R-:W-:-:S05]  /*0840*/  LEA.HI.SX32 R7, R0, R23, 0x1d ;  /* 0x0000001700077211 */ /* 0x000fca00078feaff */
[----:B0-----:R-:W-:Y:S02]  /*0850*/  IMAD.WIDE R4, R7, 0x4, R4 ;  /* 0x0000000407047825 */ /* 0x001fe400078e0204 */
[----:B------:R-:W0:Y:S04]  /*0860*/  LDC.64 R6, c[0x0][0x228] ;  /* 0x00008a00ff067b82 */ /* 0x000e280000000a00 */
[----:B------:R-:W3:Y:S01]  /*0870*/  LDG.E.CONSTANT R4, desc[UR8][R4.64] ;  /* 0x0000000804047981 */ /* 0x000ee2000c1e9900 */
[----:B------:R-:W-:-:S04]  /*0880*/  IMAD.IADD R3, R24, 0x1, R3 ;  /* 0x0000000118037824 */ /* 0x000fc800078e0203 */
[----:B0-----:R-:W-:-:S05]  /*0890*/  IMAD.WIDE R6, R3, 0x2, R6 ;  /* 0x0000000203067825 */ /* 0x001fca00078e0206 */
[----:B------:R-:W4:Y:S04]  /*08a0*/  LDG.E.CONSTANT R17, desc[UR8][R6.64] ;  /* 0x0000000806117981 */ /* 0x000f28000c1e9900 */
[----:B------:R0:W5:Y:S01]  /*08b0*/  LDG.E.CONSTANT R11, desc[UR8][R6.64+0x4] ;  /* 0x00000408060b7981 */ /* 0x000162000c1e9900 */
[----:B------:R-:W-:Y:S01]  /*08c0*/  I2F.F16 R12, -0x40 ;  /* 0xffffffc0000c7906 */ /* 0x000fe20000200c00 */
[----:B--2---:R-:W-:Y:S01]  /*08d0*/  IMAD.IADD R20, R25, 0x1, R20 ;  /* 0x0000000119147824 */ /* 0x004fe200078e0214 */
[----:B---3--:R-:W-:-:S04]  /*08e0*/  SHF.R.U32.HI R0, RZ, R21, R4 ;  /* 0x00000015ff007219 */ /* 0x008fc80000011604 */
[C---:B------:R-:W-:Y:S01]  /*08f0*/  LEA.HI R5, R0.reuse, 0x1, RZ, 0x18 ;  /* 0x0000000100057811 */ /* 0x040fe200078fc0ff */
[----:B------:R-:W-:-:S03]  /*0900*/  VIADD R3, R0, 0x1 ;  /* 0x0000000100037836 */ /* 0x000fc60000000000 */
[----:B0-----:R-:W-:Y:S02]  /*0910*/  LOP3.LUT R6, R5, 0xf, RZ, 0xc0, !PT ;  /* 0x0000000f05067812 */ /* 0x001fe400078ec0ff */
[----:B------:R-:W-:Y:S02]  /*0920*/  LOP3.LUT R8, R3, 0xf, RZ, 0xc0, !PT ;  /* 0x0000000f03087812 */ /* 0x000fe400078ec0ff */
[C---:B------:R-:W-:Y:S01]  /*0930*/  LEA.HI R3, R0.reuse, 0x1, RZ, 0x1c ;  /* 0x0000000100037811 */ /* 0x040fe200078fe0ff */
[----:B------:R0:W2:Y:S01]  /*0940*/  I2F.F16 R5, R6 ;  /* 0x0000000600057306 */ /* 0x0000a20000200c00 */
[----:B------:R-:W-:Y:S02]  /*0950*/  LEA.HI R0, R0, 0x1, RZ, 0x14 ;  /* 0x0000000100007811 */ /* 0x000fe400078fa0ff */
[----:B------:R-:W-:Y:S02]  /*0960*/  LOP3.LUT R4, R3, 0xf, RZ, 0xc0, !PT ;  /* 0x0000000f03047812 */ /* 0x000fe400078ec0ff */
[----:B------:R-:W-:-:S03]  /*0970*/  LOP3.LUT R0, R0, 0xf, RZ, 0xc0, !PT ;  /* 0x0000000f00007812 */ /* 0x000fc600078ec0ff */
[----:B------:R3:W1:Y:S01]  /*0980*/  I2F.F16 R3, R4 ;  /* 0x0000000400037306 */ /* 0x0006620000200c00 */
[----:B0-----:R-:W-:Y:S02]  /*0990*/  LOP3.LUT R6, R6, 0xe400, RZ, 0xfc, !PT ;  /* 0x0000e40006067812 */ /* 0x001fe400078efcff */
[C-C-:B----4-:R-:W-:Y:S02]  /*09a0*/  PRMT R18, R17.reuse, 0x5410, R17.reuse ;  /* 0x0000541011127816 */ /* 0x150fe40000000011 */
[----:B------:R-:W-:Y:S01]  /*09b0*/  PRMT R17, R17, 0x7632, R17 ;  /* 0x0000763211117816 */ /* 0x000fe20000000011 */
[----:B--2---:R-:W-:Y:S02]  /*09c0*/  HADD2 R5, R12.H0_H0, -R5.H0_H0 ;  /* 0xa00000050c057230 */ /* 0x004fe40000000800 */
[----:B------:R0:W2:Y:S01]  /*09d0*/  I2F.F16 R9, R8 ;  /* 0x0000000800097306 */ /* 0x0000a20000200c00 */
[----:B---3--:R-:W-:Y:S02]  /*09e0*/  LOP3.LUT R4, R4, 0xe400, RZ, 0xfc, !PT ;  /* 0x0000e40004047812 */ /* 0x008fe400078efcff */
[----:B-----5:R-:W-:-:S02]  /*09f0*/  PRMT R16, R11, 0x5410, R11 ;  /* 0x000054100b107816 */ /* 0x020fc4000000000b */
[----:B------:R-:W-:Y:S01]  /*0a00*/  PRMT R11, R11, 0x7632, R11 ;  /* 0x000076320b0b7816 */ /* 0x000fe2000000000b */
[C---:B-1----:R-:W-:Y:S02]  /*0a10*/  HADD2 R7, R12.reuse.H0_H0, -R3.H0_H0 ;  /* 0xa00000030c077230 */ /* 0x042fe40000000800 */
[----:B------:R-:W1:Y:S01]  /*0a20*/  I2F.F16 R10, R0 ;  /* 0x00000000000a7306 */ /* 0x000e620000200c00 */
[----:B0-----:R-:W-:Y:S02]  /*0a30*/  LOP3.LUT R8, R8, 0xe400, RZ, 0xfc, !PT ;  /* 0x0000e40008087812 */ /* 0x001fe400078efcff */
[----:B------:R-:W-:Y:S01]  /*0a40*/  PRMT R6, R6, 0x5410, R6 ;  /* 0x0000541006067816 */ /* 0x000fe20000000006 */
[C---:B--2---:R-:W-:Y:S02]  /*0a50*/  HADD2 R9, R12.reuse.H0_H0, -R9.H0_H0 ;  /* 0xa00000090c097230 */ /* 0x044fe40000000800 */
[----:B-1----:R-:W-:Y:S01]  /*0a60*/  HADD2 R3, R12.H0_H0, -R10.H0_H0 ;  /* 0xa000000a0c037230 */ /* 0x002fe20000000800 */
[----:B------:R-:W-:-:S02]  /*0a70*/  LOP3.LUT R12, R0, 0xe400, RZ, 0xfc, !PT ;  /* 0x0000e400000c7812 */ /* 0x000fc400078efcff */
[----:B------:R-:W-:Y:S02]  /*0a80*/  PRMT R10, R8, 0x5410, R8 ;  /* 0x00005410080a7816 */ /* 0x000fe40000000008 */
[----:B------:R-:W-:Y:S02]  /*0a90*/  PRMT R8, R4, 0x5410, R4 ;  /* 0x0000541004087816 */ /* 0x000fe40000000004 */
[----:B------:R-:W-:-:S07]  /*0aa0*/  PRMT R4, R12, 0x5410, R12 ;  /* 0x000054100c047816 */ /* 0x000fce000000000c */
.L_x_27:
[----:B------:R-:W-:Y:S01]  /*0ab0*/  IMAD.MOV.U32 R28, RZ, RZ, R26 ;  /* 0x000000ffff1c7224 */ /* 0x000fe200078e001a */
[----:B------:R-:W-:Y:S01]  /*0ac0*/  ULDC UR10, c[0x0][0x234] ;  /* 0x00008d00000a7ab9 */ /* 0x000fe20000000800 */
[----:B------:R-:W-:Y:S02]  /*0ad0*/  IMAD.MOV.U32 R29, RZ, RZ, R27 ;  /* 0x000000ffff1d7224 */ /* 0x000fe400078e001b */
[----:B-1----:R-:W-:Y:S01]  /*0ae0*/  IMAD R0, R13, UR5, R24 ;  /* 0x000000050d007c24 */ /* 0x002fe2000f8e0218 */
[----:B------:R-:W-:-:S06]  /*0af0*/  UMOV UR5, UR4 ;  /* 0x0000000400057c82 */ /* 0x000fcc0008000000 */
.L_x_30:
[----:B-12---:R-:W2:Y:S02]  /*0b00*/  LDG.E.128.CONSTANT R12, desc[UR8][R28.64] ;  /* 0x000000081c0c7981 */ /* 0x006ea4000c1e9d00 */
[----:B--2---:R-:W-:Y:S02]  /*0b10*/  LOP3.LUT R35, R14, 0xf000f, RZ, 0xc0, !PT ;  /* 0x000f000f0e237812 */ /* 0x004fe400078ec0ff */
[C---:B------:R-:W-:Y:S02]  /*0b20*/  LOP3.LUT R30, R12.reuse, 0xf000f, RZ, 0xc0, !PT ;  /* 0x000f000f0c1e7812 */ /* 0x040fe400078ec0ff */
[----:B------:R-:W-:Y:S02]  /*0b30*/  LOP3.LUT R31, R12, 0xf000f0, RZ, 0xc0, !PT ;  /* 0x00f000f00c1f7812 */ /* 0x000fe400078ec0ff */
[----:B------:R-:W-:Y:S02]  /*0b40*/  SHF.R.U32.HI R12, RZ, 0x8, R12 ;  /* 0x00000008ff0c7819 */ /* 0x000fe4000001160c */
[----:B------:R-:W-:-:S02]  /*0b50*/  LOP3.LUT R41, R15, 0xf000f, RZ, 0xc0, !PT ;  /* 0x000f000f0f297812 */ /* 0x000fc400078ec0ff */
[----:B------:R-:W-:Y:S02]  /*0b60*/  LOP3.LUT R44, R15, 0xf000f0, RZ, 0xc0, !PT ;  /* 0x00f000f00f2c7812 */ /* 0x000fe400078ec0ff */
[----:B------:R-:W-:Y:S02]  /*0b70*/  SHF.R.U32.HI R40, RZ, 0x8, R15 ;  /* 0x00000008ff287819 */ /* 0x000fe4000001160f */
[----:B------:R-:W-:Y:S02]  /*0b80*/  LOP3.LUT R35, R35, 0x64006400, RZ, 0xfc, !PT ;  /* 0x6400640023237812 */ /* 0x000fe400078efcff */
[----:B------:R-:W-:Y:S02]  /*0b90*/  SHF.R.U32.HI R38, RZ, 0x8, R14 ;  /* 0x00000008ff267819 */ /* 0x000fe4000001160e */
[----:B------:R-:W-:Y:S02]  /*0ba0*/  LOP3.LUT R15, R30, 0x64006400, RZ, 0xfc, !PT ;  /* 0x640064001e0f7812 */ /* 0x000fe400078efcff */
[C---:B------:R-:W-:Y:S01]  /*0bb0*/  LOP3.LUT R34, R13.reuse, 0xf000f, RZ, 0xc0, !PT ;  /* 0x000f000f0d227812 */ /* 0x040fe200078ec0ff */
[----:B------:R-:W-:Y:S01]  /*0bc0*/  HFMA2.MMA R35, R35, 1, 1, R6 ;  /* 0x3c003c0023237835 */ /* 0x000fe20000000006 */
[----:B------:R-:W-:-:S02]  /*0bd0*/  LOP3.LUT R46, R13, 0xf000f0, RZ, 0xc0, !PT ;  /* 0x00f000f00d2e7812 */ /* 0x000fc400078ec0ff */
[----:B------:R-:W-:Y:S01]  /*0be0*/  SHF.R.U32.HI R13, RZ, 0x8, R13 ;  /* 0x00000008ff0d7819 */ /* 0x000fe2000001160d */
[----:B------:R-:W-:Y:S01]  /*0bf0*/  HFMA2.MMA R43, R15, 1, 1, R10 ;  /* 0x3c003c000f2b7835 */ /* 0x000fe2000000000a */
[----:B------:R-:W-:Y:S02]  /*0c00*/  LOP3.LUT R37, R14, 0xf000f0, RZ, 0xc0, !PT ;  /* 0x00f000f00e257812 */ /* 0x000fe400078ec0ff */
[C---:B------:R-:W-:Y:S02]  /*0c10*/  LOP3.LUT R33, R12.reuse, 0xf000f, RZ, 0xc0, !PT ;  /* 0x000f000f0c217812 */ /* 0x040fe400078ec0ff */
[----:B------:R-:W-:Y:S02]  /*0c20*/  LOP3.LUT R32, R12, 0xf000f0, RZ, 0xc0, !PT ;  /* 0x00f000f00c207812 */ /* 0x000fe400078ec0ff */
[----:B------:R-:W-:Y:S02]  /*0c30*/  LOP3.LUT R12, R38, 0xf000f0, RZ, 0xc0, !PT ;  /* 0x00f000f0260c7812 */ /* 0x000fe400078ec0ff */
[----:B------:R-:W-:Y:S01]  /*0c40*/  LOP3.LUT R14, R31, 0x64006400, RZ, 0xfc, !PT ;  /* 0x640064001f0e7812 */ /* 0x000fe200078efcff */
[----:B------:R-:W-:Y:S01]  /*0c50*/  HMUL2 R43, R18, R43 ;  /* 0x0000002b122b7232 */ /* 0x000fe20000000000 */
[----:B------:R-:W-:-:S02]  /*0c60*/  LOP3.LUT R31, R34, 0x64006400, RZ, 0xfc, !PT ;  /* 0x64006400221f7812 */ /* 0x000fc400078efcff */
[C---:B------:R-:W-:Y:S02]  /*0c70*/  LOP3.LUT R39, R13.reuse, 0xf000f, RZ, 0xc0, !PT ;  /* 0x000f000f0d277812 */ /* 0x040fe400078ec0ff */
[----:B------:R-:W-:Y:S01]  /*0c80*/  LOP3.LUT R36, R13, 0xf000f0, RZ, 0xc0, !PT ;  /* 0x00f000f00d247812 */ /* 0x000fe200078ec0ff */
[----:B------:R-:W-:Y:S01]  /*0c90*/  HADD2 R48, R31, R8 ;  /* 0x000000081f307230 */ /* 0x000fe20000000000 */
[----:B------:R-:W-:Y:S01]  /*0ca0*/  LOP3.LUT R30, R37, 0x64006400, RZ, 0xfc, !PT ;  /* 0x64006400251e7812 */ /* 0x000fe200078efcff */
[----:B------:R-:W-:Y:S01]  /*0cb0*/  HFMA2.MMA R47, R14, 0.0625, 0.0625, R9 ;  /* 0x2c002c000e2f7835 */ /* 0x000fe20000000009 */
[----:B------:R-:W-:Y:S01]  /*0cc0*/  LOP3.LUT R13, R38, 0xf000f, RZ, 0xc0, !PT ;  /* 0x000f000f260d7812 */ /* 0x000fe200078ec0ff */
[----:B------:R-:W-:Y:S01]  /*0cd0*/  HMUL2 R48, R17, R48 ;  /* 0x0000003011307232 */ /* 0x000fe20000000000 */
[----:B------:R-:W-:Y:S02]  /*0ce0*/  LOP3.LUT R41, R41, 0x64006400, RZ, 0xfc, !PT ;  /* 0x6400640029297812 */ /* 0x000fe400078efcff */
[C---:B------:R-:W-:Y:S01]  /*0cf0*/  LOP3.LUT R37, R40.reuse, 0xf000f, RZ, 0xc0, !PT ;  /* 0x000f000f28257812 */ /* 0x040fe200078ec0ff */
[----:B------:R-:W-:Y:S01]  /*0d00*/  HFMA2.MMA R45, R30, 0.0625, 0.0625, R5 ;  /* 0x2c002c001e2d7835 */ /* 0x000fe20000000005 */
[----:B------:R-:W-:Y:S01]  /*0d10*/  LOP3.LUT R34, R40, 0xf000f0, RZ, 0xc0, !PT ;  /* 0x00f000f028227812 */ /* 0x000fe200078ec0ff */
[----:B------:R-:W-:Y:S01]  /*0d20*/  HADD2 R42, R41, R4 ;  /* 0x00000004292a7230 */ /* 0x000fe20000000000 */
[----:B------:R-:W-:Y:S01]  /*0d30*/  LOP3.LUT R33, R33, 0x64006400, RZ, 0xfc, !PT ;  /* 0x6400640021217812 */ /* 0x000fe200078efcff */
[----:B------:R-:W-:Y:S01]  /*0d40*/  HFMA2.MMA R41, R16, R35, -RZ ;  /* 0x0000002310297235 */ /* 0x000fe200001000ff */
[----:B------:R-:W-:Y:S01]  /*0d50*/  LOP3.LUT R32, R32, 0x64006400, RZ, 0xfc, !PT ;  /* 0x6400640020207812 */ /* 0x000fe200078efcff */
[----:B------:R-:W-:Y:S01]  /*0d60*/  HMUL2 R42, R11, R42 ;  /* 0x0000002a0b2a7232 */ /* 0x000fe20000000000 */
[----:B------:R-:W-:-:S02]  /*0d70*/  LOP3.LUT R12, R12, 0x64006400, RZ, 0xfc, !PT ;  /* 0x640064000c0c7812 */ /* 0x000fc400078efcff */
[----:B------:R-:W-:Y:S01]  /*0d80*/  LOP3.LUT R46, R46, 0x64006400, RZ, 0xfc, !PT ;  /* 0x640064002e2e7812 */ /* 0x000fe200078efcff */
[----:B------:R-:W-:Y:S01]  /*0d90*/  HFMA2.MMA R40, R33, 1, 1, R10 ;  /* 0x3c003c0021287835 */ /* 0x000fe2000000000a */
[----:B------:R-:W-:Y:S01]  /*0da0*/  LOP3.LUT R44, R44, 0x64006400, RZ, 0xfc, !PT ;  /* 0x640064002c2c7812 */ /* 0x000fe200078efcff */
[----:B------:R-:W-:Y:S01]  /*0db0*/  HFMA2.MMA R32, R32, 0.0625, 0.0625, R9 ;  /* 0x2c002c0020207835 */ /* 0x000fe20000000009 */
[----:B------:R-:W-:Y:S01]  /*0dc0*/  LOP3.LUT R39, R39, 0x64006400, RZ, 0xfc, !PT ;  /* 0x6400640027277812 */ /* 0x000fe200078efcff */
[----:B------:R-:W-:Y:S01]  /*0dd0*/  HFMA2.MMA R35, R12, 0.0625, 0.0625, R5 ;  /* 0x2c002c000c237835 */ /* 0x000fe20000000005 */
[----:B------:R-:W-:Y:S01]  /*0de0*/  LOP3.LUT R36, R36, 0x64006400, RZ, 0xfc, !PT ;  /* 0x6400640024247812 */ /* 0x000fe200078efcff */
[----:B------:R-:W-:Y:S01]  /*0df0*/  HFMA2 R46, R46, 0.0625, 0.0625, R7 ;  /* 0x2c002c002e2e7831 */ /* 0x000fe20000000007 */
[----:B------:R-:W-:Y:S01]  /*0e00*/  LOP3.LUT R13, R13, 0x64006400, RZ, 0xfc, !PT ;  /* 0x640064000d0d7812 */ /* 0x000fe200078efcff */
[----:B------:R-:W-:Y:S01]  /*0e10*/  HFMA2 R44, R44, 0.0625, 0.0625, R3 ;  /* 0x2c002c002c2c7831 */ /* 0x000fe20000000003 */
[----:B------:R-:W-:Y:S01]  /*0e20*/  LOP3.LUT R37, R37, 0x64006400, RZ, 0xfc, !PT ;  /* 0x6400640025257812 */ /* 0x000fe200078efcff */
[----:B------:R-:W-:Y:S01]  /*0e30*/  HADD2 R39, R39, R8 ;  /* 0x0000000827277230 */ /* 0x000fe20000000000 */
[----:B------:R-:W-:Y:S01]  /*0e40*/  LOP3.LUT R34, R34, 0x64006400, RZ, 0xfc, !PT ;  /* 0x6400640022227812 */ /* 0x000fe200078efcff */
[----:B------:R-:W-:-:S02]  /*0e50*/  HFMA2 R36, R36, 0.0625, 0.0625, R7 ;  /* 0x2c002c0024247831 */ /* 0x000fc40000000007 */
[----:B------:R-:W-:Y:S02]  /*0e60*/  HADD2 R38, R13, R6 ;  /* 0x000000060d267230 */ /* 0x000fe40000000000 */
[----:B------:R-:W-:Y:S02]  /*0e70*/  HADD2 R37, R37, R4 ;  /* 0x0000000425257230 */ /* 0x000fe40000000000 */
[----:B------:R-:W-:Y:S01]  /*0e80*/  HFMA2 R34, R34, 0.0625, 0.0625, R3 ;  /* 0x2c002c0022227831 */ /* 0x000fe20000000003 */
[----:B------:R-:W-:Y:S06]  /*0e90*/  @!P0 BRA `(.L_x_28) ;  /* 0x0000000400388947 */ /* 0x000fec0003800000 */
[----:B------:R-:W0:Y:S01]  /*0ea0*/  S2UR UR7, SR_CgaCtaId ;  /* 0x00000000000779c3 */ /* 0x000e220000008800 */
[----:B------:R-:W-:Y:S01]  /*0eb0*/  UMOV UR6, 0x400 ;  /* 0x0000040000067882 */ /* 0x000fe20000000000 */
[----:B------:R-:W-:Y:S01]  /*0ec0*/  IMAD.U32 R33, RZ, RZ, UR10 ;  /* 0x0000000aff217e24 */ /* 0x000fe2000f8e00ff */
[C-C-:B------:R-:W-:Y:S01]  /*0ed0*/  PRMT R53, R43.reuse, 0x5410, R48.reuse ;  /* 0x000054102b357816 */ /* 0x140fe20000000030 */
[----:B------:R-:W-:Y:S01]  /*0ee0*/  HMUL2 R46, R17, R46 ;  /* 0x0000002e112e7232 */ /* 0x000fe20000000000 */
[----:B------:R-:W-:Y:S01]  /*0ef0*/  PRMT R48, R43, 0x7632, R48 ;  /* 0x000076322b307816 */ /* 0x000fe20000000030 */
[----:B------:R-:W-:Y:S01]  /*0f00*/  IMAD.MOV.U32 R43, RZ, RZ, R45 ;  /* 0x000000ffff2b7224 */ /* 0x000fe200078e002d */
[----:B------:R-:W-:Y:S01]  /*0f10*/  HFMA2.MMA R45, R18, R47, -RZ ;  /* 0x0000002f122d7235 */ /* 0x000fe200001000ff */
[----:B------:R-:W1:Y:S01]  /*0f20*/  LDC.64 R12, c[0x0][0x240] ;  /* 0x00009000ff0c7b82 */ /* 0x000e620000000a00 */
[----:B------:R-:W-:-:S03]  /*0f30*/  HMUL2 R44, R11, R44 ;  /* 0x0000002c0b2c7232 */ /* 0x000fc60000000000 */
[----:B------:R-:W-:-:S05]  /*0f40*/  HFMA2.MMA R43, R16, R43, -RZ ;  /* 0x0000002b102b7235 */ /* 0x000fca00001000ff */
[----:B------:R-:W-:Y:S01]  /*0f50*/  PRMT R47, R45, 0x5410, R46 ;  /* 0x000054102d2f7816 */ /* 0x000fe2000000002e */
[----:B0-----:R-:W-:-:S04]  /*0f60*/  ULEA UR6, UR7, UR6, 0x18 ;  /* 0x0000000607067291 */ /* 0x001fc8000f8ec03f */
[----:B------:R-:W-:-:S09]  /*0f70*/  ULEA UR6, UR4, UR6, 0x1 ;  /* 0x0000000604067291 */ /* 0x000fd2000f8e083f */
[----:B------:R-:W0:Y:S04]  /*0f80*/  LDS.U16 R14, [R2+UR6+-0x8] ;  /* 0xfffff806020e7984 */ /* 0x000e280008000400 */
[----:B------:R-:W2:Y:S04]  /*0f90*/  LDS.U16 R30, [R2+UR6+-0x6] ;  /* 0xfffffa06021e7984 */ /* 0x000ea80008000400 */
[----:B------:R-:W-:Y:S04]  /*0fa0*/  LDS.U16 R52, [R2+UR6+-0x4] ;  /* 0xfffffc0602347984 */ /* 0x000fe80008000400 */
[----:B------:R-:W-:Y:S04]  /*0fb0*/  LDS.U16 R49, [R2+UR6+-0x2] ;  /* 0xfffffe0602317984 */ /* 0x000fe80008000400 */
[----:B------:R-:W-:Y:S04]  /*0fc0*/  LDS.U16 R50, [R2+UR6] ;  /* 0x0000000602327984 */ /* 0x000fe80008000400 */
[----:B------:R-:W3:Y:S01]  /*0fd0*/  LDS.U16 R51, [R2+UR6+0x2] ;  /* 0x0000020602337984 */ /* 0x000ee20008000400 */
[----:B0-----:R-:W-:-:S04]  /*0fe0*/  IMAD R15, R14, R33, R24 ;  /* 0x000000210e0f7224 */ /* 0x001fc800078e0218 */
[----:B-1----:R-:W-:-:S04]  /*0ff0*/  IMAD.WIDE R14, R15, 0x2, R12 ;  /* 0x000000020f0e7825 */ /* 0x002fc800078e020c */
[----:B--2---:R-:W-:Y:S01]  /*1000*/  IMAD R31, R30, R33, R24 ;  /* 0x000000211e1f7224 */ /* 0x004fe200078e0218 */
[----:B------:R0:W-:Y:S03]  /*1010*/  STG.E desc[UR8][R14.64], R53 ;  /* 0x000000350e007986 */ /* 0x0001e6000c101908 */
[----:B------:R-:W-:-:S04]  /*1020*/  IMAD.WIDE R30, R31, 0x2, R12 ;  /* 0x000000021f1e7825 */ /* 0x000fc800078e020c */
[-C--:B---3--:R-:W-:Y:S01]  /*1030*/  IMAD R51, R51, R33.reuse, R24 ;  /* 0x0000002133337224 */ /* 0x088fe200078e0218 */
[C-C-:B0-----:R-:W-:Y:S02]  /*1040*/  PRMT R53, R41.reuse, 0x5410, R42.reuse ;  /* 0x0000541029357816 */ /* 0x141fe4000000002a */
[----:B------:R-:W-:Y:S02]  /*1050*/  PRMT R41, R41, 0x7632, R42 ;  /* 0x0000763229297816 */ /* 0x000fe4000000002a */
[----:B------:R-:W-:Y:S04]  /*1060*/  LDS.U16 R42, [R2+UR6+0x4] ;  /* 0x00000406022a7984 */ /* 0x000fe80008000400 */
[----:B------:R0:W-:Y:S04]  /*1070*/  STG.E desc[UR8][R14.64+0x4], R53 ;  /* 0x000004350e007986 */ /* 0x0001e8000c101908 */
[----:B------:R-:W-:Y:S04]  /*1080*/  STG.E desc[UR8][R30.64+0x4], R41 ;  /* 0x000004291e007986 */ /* 0x000fe8000c101908 */
[----:B------:R-:W1:Y:S01]  /*1090*/  LDS.U16 R41, [R2+UR6+0x6] ;  /* 0x0000060602297984 */ /* 0x000e620008000400 */
[----:B0-----:R-:W-:-:S03]  /*10a0*/  IMAD R15, R52, R33, R24 ;  /* 0x00000021340f7224 */ /* 0x001fc600078e0218 */
[----:B------:R0:W-:Y:S01]  /*10b0*/  STG.E desc[UR8][R30.64], R48 ;  /* 0x000000301e007986 */ /* 0x0001e2000c101908 */
[----:B------:R-:W-:-:S05]  /*10c0*/  IMAD.WIDE R14, R15, 0x2, R12 ;  /* 0x000000020f0e7825 */ /* 0x000fca00078e020c */
[----:B------:R2:W-:Y:S01]  /*10d0*/  STG.E desc[UR8][R14.64], R47 ;  /* 0x0000002f0e007986 */ /* 0x0005e2000c101908 */
[----:B0-----:R-:W-:-:S04]  /*10e0*/  IMAD R31, R49, R33, R24 ;  /* 0x00000021311f7224 */ /* 0x001fc800078e0218 */
[----:B------:R-:W-:Y:S01]  /*10f0*/  IMAD.WIDE R30, R31, 0x2, R12 ;  /* 0x000000021f1e7825 */ /* 0x000fe200078e020c */
[C-C-:B--2---:R-:W-:Y:S02]  /*1100*/  PRMT R47, R43.reuse, 0x5410, R44.reuse ;  /* 0x000054102b2f7816 */ /* 0x144fe4000000002c */
[----:B------:R-:W-:-:S03]  /*1110*/  PRMT R44, R43, 0x7632, R44 ;  /* 0x000076322b2c7816 */ /* 0x000fc6000000002c */
[----:B------:R0:W-:Y:S04]  /*1120*/  STG.E desc[UR8][R14.64+0x4], R47 ;  /* 0x0000042f0e007986 */ /* 0x0001e8000c101908 */
[----:B------:R-:W-:Y:S01]  /*1130*/  STG.E desc[UR8][R30.64+0x4], R44 ;  /* 0x0000042c1e007986 */ /* 0x000fe2000c101908 */
[----:B-1----:R-:W-:Y:S01]  /*1140*/  IMAD R41, R41, R33, R24 ;  /* 0x0000002129297224 */ /* 0x002fe200078e0218 */
[----:B0-----:R-:W-:Y:S01]  /*1150*/  PRMT R15, R45, 0x7632, R46 ;  /* 0x000076322d0f7816 */ /* 0x001fe2000000002e */
[----:B------:R-:W-:Y:S01]  /*1160*/  HFMA2.MMA R45, R18, R40, -RZ ;  /* 0x00000028122d7235 */ /* 0x000fe200001000ff */
[----:B------:R-:W-:Y:S02]  /*1170*/  IMAD.MOV.U32 R14, RZ, RZ, R37 ;  /* 0x000000ffff0e7224 */ /* 0x000fe400078e0025 */
[----:B------:R-:W-:-:S02]  /*1180*/  HMUL2 R46, R17, R39 ;  /* 0x00000027112e7232 */ /* 0x000fc40000000000 */
[----:B------:R-:W-:Y:S01]  /*1190*/  IMAD R39, R50, R33, R24 ;  /* 0x0000002132277224 */ /* 0x000fe200078e0218 */
[----:B------:R-:W-:Y:S01]  /*11a0*/  HFMA2.MMA R37, R16, R38, -RZ ;  /* 0x0000002610257235 */ /* 0x000fe200001000ff */
[----:B------:R0:W-:Y:S01]  /*11b0*/  STG.E desc[UR8][R30.64], R15 ;  /* 0x0000000f1e007986 */ /* 0x0001e2000c101908 */
[----:B------:R-:W-:Y:S02]  /*11c0*/  HMUL2 R40, R11, R14 ;  /* 0x0000000e0b287232 */ /* 0x000fe40000000000 */
[----:B0-----:R-:W-:Y:S01]  /*11d0*/  IMAD.WIDE R14, R39, 0x2, R12 ;  /* 0x00000002270e7825 */ /* 0x001fe200078e020c */
[----:B------:R-:W-:Y:S01]  /*11e0*/  PRMT R31, R45, 0x5410, R46 ;  /* 0x000054102d1f7816 */ /* 0x000fe2000000002e */
[----:B------:R-:W-:Y:S02]  /*11f0*/  HFMA2.MMA R30, R18, R32, -RZ ;  /* 0x00000020121e7235 */ /* 0x000fe400001000ff */
[----:B------:R-:W-:Y:S02]  /*1200*/  HMUL2 R32, R17, R36 ;  /* 0x0000002411207232 */ /* 0x000fe40000000000 */
[----:B------:R-:W-:Y:S01]  /*1210*/  IMAD.WIDE R38, R51, 0x2, R12 ;  /* 0x0000000233267825 */ /* 0x000fe200078e020c */
[----:B------:R-:W-:Y:S01]  /*1220*/  PRMT R46, R45, 0x7632, R46 ;  /* 0x000076322d2e7816 */ /* 0x000fe2000000002e */
[----:B------:R0:W-:Y:S02]  /*1230*/  STG.E desc[UR8][R14.64], R31 ;  /* 0x0000001f0e007986 */ /* 0x0001e4000c101908 */
[----:B0-----:R-:W-:-:S02]  /*1240*/  PRMT R31, R37, 0x5410, R40 ;  /* 0x00005410251f7816 */ /* 0x001fc40000000028 */
[----:B------:R-:W-:-:S03]  /*1250*/  PRMT R40, R37, 0x7632, R40 ;  /* 0x0000763225287816 */ /* 0x000fc60000000028 */
[----:B------:R0:W-:Y:S04]  /*1260*/  STG.E desc[UR8][R14.64+0x4], R31 ;  /* 0x0000041f0e007986 */ /* 0x0001e8000c101908 */
[----:B------:R1:W-:Y:S04]  /*1270*/  STG.E desc[UR8][R38.64], R46 ;  /* 0x0000002e26007986 */ /* 0x0003e8000c101908 */
[----:B------:R1:W-:Y:S01]  /*1280*/  STG.E desc[UR8][R38.64+0x4], R40 ;  /* 0x0000042826007986 */ /* 0x0003e2000c101908 */
[----:B0-----:R-:W-:Y:S01]  /*1290*/  IMAD.MOV.U32 R14, RZ, RZ, R34 ;  /* 0x000000ffff0e7224 */ /* 0x001fe200078e0022 */
[----:B------:R-:W-:Y:S01]  /*12a0*/  HFMA2.MMA R34, R16, R35, -RZ ;  /* 0x0000002310227235 */ /* 0x000fe200001000ff */
[----:B------:R-:W-:-:S03]  /*12b0*/  IMAD R35, R42, R33, R24 ;  /* 0x000000212a237224 */ /* 0x000fc600078e0218 */
[----:B------:R-:W-:Y:S02]  /*12c0*/  HMUL2 R31, R11, R14 ;  /* 0x0000000e0b1f7232 */ /* 0x000fe40000000000 */
[----:B------:R-:W-:Y:S01]  /*12d0*/  IMAD.WIDE R14, R35, 0x2, R12 ;  /* 0x00000002230e7825 */ /* 0x000fe200078e020c */
[C-C-:B------:R-:W-:Y:S02]  /*12e0*/  PRMT R35, R30.reuse, 0x5410, R32.reuse ;  /* 0x000054101e237816 */ /* 0x140fe40000000020 */
[----:B------:R-:W-:Y:S01]  /*12f0*/  PRMT R32, R30, 0x7632, R32 ;  /* 0x000076321e207816 */ /* 0x000fe20000000020 */
[----:B------:R-:W-:Y:S01]  /*1300*/  IMAD.WIDE R12, R41, 0x2, R12 ;  /* 0x00000002290c7825 */ /* 0x000fe200078e020c */
[C-C-:B------:R-:W-:Y:S01]  /*1310*/  PRMT R37, R34.reuse, 0x5410, R31.reuse ;  /* 0x0000541022257816 */ /* 0x140fe2000000001f */
[----:B------:R1:W-:Y:S01]  /*1320*/  STG.E desc[UR8][R14.64], R35 ;  /* 0x000000230e007986 */ /* 0x0003e2000c101908 */
[----:B------:R-:W-:-:S03]  /*1330*/  PRMT R31, R34, 0x7632, R31 ;  /* 0x00007632221f7816 */ /* 0x000fc6000000001f */
[----:B------:R1:W-:Y:S04]  /*1340*/  STG.E desc[UR8][R14.64+0x4], R37 ;  /* 0x000004250e007986 */ /* 0x0003e8000c101908 */
[----:B------:R1:W-:Y:S04]  /*1350*/  STG.E desc[UR8][R12.64], R32 ;  /* 0x000000200c007986 */ /* 0x0003e8000c101908 */
[----:B------:R1:W-:Y:S01]  /*1360*/  STG.E desc[UR8][R12.64+0x4], R31 ;  /* 0x0000041f0c007986 */ /* 0x0003e2000c101908 */
[----:B------:R-:W-:Y:S05]  /*1370*/  BRA `(.L_x_29) ;  /* 0x0000000000e87947 */ /* 0x000fea0003800000 */
.L_x_28:
[----:B------:R-:W0:Y:S01]  /*1380*/  LDC.64 R12, c[0x0][0x240] ;  /* 0x00009000ff0c7b82 */ /* 0x000e220000000a00 */
[C-C-:B------:R-:W-:Y:S01]  /*1390*/  PRMT R31, R43.reuse, 0x5410, R48.reuse ;  /* 0x000054102b1f7816 */ /* 0x140fe20000000030 */
[----:B------:R-:W-:Y:S01]  /*13a0*/  HMUL2 R46, R17, R46 ;  /* 0x0000002e112e7232 */ /* 0x000fe20000000000 */
[----:B------:R-:W-:Y:S01]  /*13b0*/  PRMT R48, R43, 0x7632, R48 ;  /* 0x000076322b307816 */ /* 0x000fe20000000030 */
[----:B------:R-:W-:Y:S01]  /*13c0*/  IMAD.MOV.U32 R43, RZ, RZ, R45 ;  /* 0x000000ffff2b7224 */ /* 0x000fe200078e002d */
[----:B------:R-:W-:Y:S01]  /*13d0*/  HFMA2.MMA R45, R18, R47, -RZ ;  /* 0x0000002f122d7235 */ /* 0x000fe200001000ff */
[C-C-:B------:R-:W-:Y:S01]  /*13e0*/  PRMT R49, R41.reuse, 0x5410, R42.reuse ;  /* 0x0000541029317816 */ /* 0x140fe2000000002a */
[----:B------:R-:W-:Y:S01]  /*13f0*/  HMUL2 R44, R11, R44 ;  /* 0x0000002c0b2c7232 */ /* 0x000fe20000000000 */
[----:B------:R-:W1:Y:S01]  /*1400*/  LDC R33, c[0x0][0x234] ;  /* 0x00008d00ff217b82 */ /* 0x000e620000000800 */
[----:B------:R-:W-:Y:S01]  /*1410*/  PRMT R42, R41, 0x7632, R42 ;  /* 0x00007632292a7816 */ /* 0x000fe2000000002a */
[----:B------:R-:W-:Y:S01]  /*1420*/  HFMA2.MMA R43, R16, R43, -RZ ;  /* 0x0000002b102b7235 */ /* 0x000fe200001000ff */
[C---:B------:R-:W-:Y:S01]  /*1430*/  HMUL2 R39, R17.reuse, R39 ;  /* 0x0000002711277232 */ /* 0x040fe20000000000 */
[C---:B------:R-:W-:Y:S01]  /*1440*/  HFMA2.MMA R40, R18.reuse, R40, -RZ ;  /* 0x0000002812287235 */ /* 0x040fe200001000ff */
[----:B------:R-:W-:Y:S01]  /*1450*/  HMUL2 R36, R17, R36 ;  /* 0x0000002411247232 */ /* 0x000fe20000000000 */
[----:B------:R-:W-:-:S06]  /*1460*/  HFMA2.MMA R32, R18, R32, -RZ ;  /* 0x0000002012207235 */ /* 0x000fcc00001000ff */
[C-C-:B------:R-:W-:Y:S02]  /*1470*/  PRMT R41, R43.reuse, 0x5410, R44.reuse ;  /* 0x000054102b297816 */ /* 0x140fe4000000002c */
[----:B------:R-:W-:Y:S01]  /*1480*/  PRMT R44, R43, 0x7632, R44 ;  /* 0x000076322b2c7816 */ /* 0x000fe2000000002c */
[----:B0-----:R-:W-:-:S05]  /*1490*/  IMAD.WIDE R12, R0, 0x2, R12 ;  /* 0x00000002000c7825 */ /* 0x001fca00078e020c */
[----:B------:R-:W-:Y:S01]  /*14a0*/  STG.E desc[UR8][R12.64], R31 ;  /* 0x0000001f0c007986 */ /* 0x000fe2000c101908 */
[----:B-1----:R-:W-:-:S03]  /*14b0*/  IMAD.WIDE R14, R33, 0x2, R12 ;  /* 0x00000002210e7825 */ /* 0x002fc600078e020c */
[----:B------:R0:W-:Y:S04]  /*14c0*/  STG.E desc[UR8][R12.64+0x4], R49 ;  /* 0x000004310c007986 */ /* 0x0001e8000c101908 */
[----:B------:R-:W-:Y:S04]  /*14d0*/  STG.E desc[UR8][R14.64], R48 ;  /* 0x000000300e007986 */ /* 0x000fe8000c101908 */
[----:B------:R1:W-:Y:S01]  /*14e0*/  STG.E desc[UR8][R14.64+0x4], R42 ;  /* 0x0000042a0e007986 */ /* 0x0003e2000c101908 */
[----:B0-----:R-:W-:-:S05]  /*14f0*/  IMAD.WIDE R12, R33, 0x2, R14 ;  /* 0x00000002210c7825 */ /* 0x001fca00078e020e */
[----:B------:R-:W-:Y:S01]  /*1500*/  STG.E desc[UR8][R12.64+0x4], R41 ;  /* 0x000004290c007986 */ /* 0x000fe2000c101908 */
[----:B------:R-:W-:Y:S01]  /*1510*/  IMAD.WIDE R30, R33, 0x2, R12 ;  /* 0x00000002211e7825 */ /* 0x000fe200078e020c */
[C-C-:B-1----:R-:W-:Y:S02]  /*1520*/  PRMT R15, R45.reuse, 0x5410, R46.reuse ;  /* 0x000054102d0f7816 */ /* 0x142fe4000000002e */
[----:B------:R-:W-:Y:S01]  /*1530*/  PRMT R46, R45, 0x7632, R46 ;  /* 0x000076322d2e7816 */ /* 0x000fe2000000002e */
[----:B------:R-:W-:Y:S02]  /*1540*/  IMAD.MOV.U32 R14, RZ, RZ, R34 ;  /* 0x000000ffff0e7224 */ /* 0x000fe400078e0022 */
[----:B------:R0:W-:Y:S04]  /*1550*/  STG.E desc[UR8][R12.64], R15 ;  /* 0x0000000f0c007986 */ /* 0x0001e8000c101908 */
[----:B------:R-:W-:Y:S04]  /*1560*/  STG.E desc[UR8][R30.64], R46 ;  /* 0x0000002e1e007986 */ /* 0x000fe8000c101908 */
[----:B------:R1:W-:Y:S01]  /*1570*/  STG.E desc[UR8][R30.64+0x4], R44 ;  /* 0x0000042c1e007986 */ /* 0x0003e2000c101908 */
[----:B0-----:R-:W-:Y:S01]  /*1580*/  IMAD.MOV.U32 R12, RZ, RZ, R37 ;  /* 0x000000ffff0c7224 */ /* 0x001fe200078e0025 */
[----:B------:R-:W-:Y:S01]  /*1590*/  HFMA2.MMA R37, R16, R38, -RZ ;  /* 0x0000002610257235 */ /* 0x000fe200001000ff */
[----:B------:R-:W-:-:S02]  /*15a0*/  PRMT R15, R40, 0x5410, R39 ;  /* 0x00005410280f7816 */ /* 0x000fc40000000027 */
[----:B------:R-:W-:Y:S01]  /*15b0*/  PRMT R39, R40, 0x7632, R39 ;  /* 0x0000763228277816 */ /* 0x000fe20000000027 */
[----:B------:R-:W-:Y:S02]  /*15c0*/  HMUL2 R38, R11, R12 ;  /* 0x0000000c0b267232 */ /* 0x000fe40000000000 */
[----:B------:R-:W-:-:S04]  /*15d0*/  IMAD.WIDE R12, R33, 0x2, R30 ;  /* 0x00000002210c7825 */ /* 0x000fc800078e021e */
[----:B------:R-:W-:Y:S01]  /*15e0*/  HMUL2 R40, R11, R14 ;  /* 0x0000000e0b287232 */ /* 0x000fe20000000000 */
[----:B------:R0:W-:Y:S01]  /*15f0*/  STG.E desc[UR8][R12.64], R15 ;  /* 0x0000000f0c007986 */ /* 0x0001e2000c101908 */
[C-C-:B-1----:R-:W-:Y:S02]  /*1600*/  PRMT R31, R37.reuse, 0x5410, R38.reuse ;  /* 0x00005410251f7816 */ /* 0x142fe40000000026 */
[----:B------:R-:W-:-:S03]  /*1610*/  PRMT R38, R37, 0x7632, R38 ;  /* 0x0000763225267816 */ /* 0x000fc60000000026 */
[----:B------:R1:W-:Y:S01]  /*1620*/  STG.E desc[UR8][R12.64+0x4], R31 ;  /* 0x0000041f0c007986 */ /* 0x0003e2000c101908 */
[----:B0-----:R-:W-:Y:S02]  /*1630*/  IMAD.MOV.U32 R15, RZ, RZ, R35 ;  /* 0x000000ffff0f7224 */ /* 0x001fe400078e0023 */
[----:B------:R-:W-:-:S04]  /*1640*/  IMAD.WIDE R34, R33, 0x2, R12 ;  /* 0x0000000221227825 */ /* 0x000fc800078e020c */
[----:B------:R-:W-:Y:S01]  /*1650*/  HFMA2.MMA R30, R16, R15, -RZ ;  /* 0x0000000f101e7235 */ /* 0x000fe200001000ff */
[----:B------:R-:W-:Y:S01]  /*1660*/  STG.E desc[UR8][R34.64], R39 ;  /* 0x0000002722007986 */ /* 0x000fe2000c101908 */
[C---:B------:R-:W-:Y:S01]  /*1670*/  IMAD.WIDE R14, R33.reuse, 0x2, R34 ;  /* 0x00000002210e7825 */ /* 0x040fe200078e0222 */
[C-C-:B-1----:R-:W-:Y:S02]  /*1680*/  PRMT R31, R32.reuse, 0x5410, R36.reuse ;  /* 0x00005410201f7816 */ /* 0x142fe40000000024 */
[----:B------:R0:W-:Y:S01]  /*1690*/  STG.E desc[UR8][R34.64+0x4], R38 ;  /* 0x0000042622007986 */ /* 0x0001e2000c101908 */
[----:B------:R-:W-:Y:S01]  /*16a0*/  PRMT R36, R32, 0x7632, R36 ;  /* 0x0000763220247816 */ /* 0x000fe20000000024 */
[----:B------:R-:W-:Y:S02]  /*16b0*/  IMAD.WIDE R12, R33, 0x2, R14 ;  /* 0x00000002210c7825 */ /* 0x000fe400078e020e */
[----:B------:R2:W-:Y:S01]  /*16c0*/  STG.E desc[UR8][R14.64], R31 ;  /* 0x0000001f0e007986 */ /* 0x0005e2000c101908 */
[----:B0-----:R-:W-:-:S02]  /*16d0*/  PRMT R35, R30, 0x5410, R40 ;  /* 0x000054101e237816 */ /* 0x001fc40000000028 */
[----:B------:R-:W-:-:S03]  /*16e0*/  PRMT R40, R30, 0x7632, R40 ;  /* 0x000076321e287816 */ /* 0x000fc60000000028 */
[----:B------:R2:W-:Y:S04]  /*16f0*/  STG.E desc[UR8][R14.64+0x4], R35 ;  /* 0x000004230e007986 */ /* 0x0005e8000c101908 */
[----:B------:R2:W-:Y:S04]  /*1700*/  STG.E desc[UR8][R12.64], R36 ;  /* 0x000000240c007986 */ /* 0x0005e8000c101908 */
[----:B------:R2:W-:Y:S02]  /*1710*/  STG.E desc[UR8][R12.64+0x4], R40 ;  /* 0x000004280c007986 */ /* 0x0005e4000c101908 */
.L_x_29:
[----:B------:R-:W-:Y:S01]  /*1720*/  VIADD R2, R2, 0x10 ;  /* 0x0000001002027836 */ /* 0x000fe20000000000 */
[----:B------:R-:W-:Y:S01]  /*1730*/  UIADD3 UR5, UR5, 0x8, URZ ;  /* 0x0000000805057890 */ /* 0x000fe2000fffe03f */
[C---:B------:R-:W-:Y:S02]  /*1740*/  IMAD R0, R33.reuse, 0x8, R0 ;  /* 0x0000000821007824 */ /* 0x040fe400078e0200 */
[----:B------:R-:W-:Y:S01]  /*1750*/  IMAD.WIDE R28, R33, 0x4, R28 ;  /* 0x00000004211c7825 */ /* 0x000fe200078e021c */
[----:B------:R-:W-:-:S13]  /*1760*/  ISETP.NE.AND P1, PT, R2, 0x48, PT ;  /* 0x000000480200780c */ /* 0x000fda0003f25270 */
[----:B------:R-:W-:Y:S05]  /*1770*/  @P1 BRA `(.L_x_30) ;  /* 0xfffffff000e01947 */ /* 0x000fea000383ffff */
[----:B------:R-:W-:Y:S01]  /*1780*/  VIADD R25, R25, 0x20 ;  /* 0x0000002019197836 */ /* 0x000fe20000000000 */
[----:B------:R-:W-:Y:S01]  /*1790*/  UMOV UR4, UR5 ;  /* 0x0000000500047c82 */ /* 0x000fe20008000000 */
[----:B------:R-:W-:-:S03]  /*17a0*/  IMAD.WIDE R26, R33, 0x10, R26 ;  /* 0x00000010211a7825 */ /* 0x000fc600078e021a */
[----:B------:R-:W-:-:S13]  /*17b0*/  ISETP.GE.AND P1, PT, R25, R22, PT ;  /* 0x000000161900720c */ /* 0x000fda0003f26270 */
[----:B------:R-:W-:Y:S05]  /*17c0*/  @!P1 BRA `(.L_x_31) ;  /* 0xffffffec00e89947 */ /* 0x000fea000383ffff */
[----:B------:R-:W-:Y:S05]  /*17d0*/  EXIT ;  /* 0x000000000000794d */ /* 0x000fea0003800000 */
.L_x_32:
        /* <DEDUP_REMOVED lines=10> */
.L_x_57:


//--------------------- .text._Z14shuffle_kernelPjiiiiiiii --------------------------
	.section	.text._Z14shuffle_kernelPjiiiiiiii,"ax",@progbits
	.align	128
        .global         _Z14shuffle_kernelPjiiiiiiii
        .type           _Z14shuffle_kernelPjiiiiiiii,@function
        .size           _Z14shuffle_kernelPjiiiiiiii,(.L_x_58 - _Z14shuffle_kernelPjiiiiiiii)
        .other          _Z14shuffle_kernelPjiiiiiiii,@"STO_CUDA_ENTRY STV_DEFAULT"
_Z14shuffle_kernelPjiiiiiiii:
.text._Z14shuffle_kernelPjiiiiiiii:
[----:B------:R-:W-:Y:S01]  /*0000*/  LDC R1, c[0x0][0x28] ;  /* 0x00000a00ff017b82 */ /* 0x000fe20000000800 */
[----:B------:R-:W0:Y:S07]  /*0010*/  S2R R0, SR_CTAID.X ;  /* 0x0000000000007919 */ /* 0x000e2e0000002500 */
[----:B------:R-:W1:Y:S01]  /*0020*/  LDC R13, c[0x0][0x21c] ;  /* 0x00008700ff0d7b82 */ /* 0x000e620000000800 */
[----:B------:R-:W0:Y:S02]  /*0030*/  S2R R3, SR_TID.X ;  /* 0x0000000000037919 */ /* 0x000e240000002100 */
[----:B0-----:R-:W-:-:S05]  /*0040*/  IMAD R0, R0, 0x20, R3 ;  /* 0x0000002000007824 */ /* 0x001fca00078e0203 */
[----:B-1----:R-:W-:-:S13]  /*0050*/  ISETP.GE.AND P0, PT, R0, R13, PT ;  /* 0x0000000d0000720c */ /* 0x002fda0003f06270 */
[----:B------:R-:W-:Y:S05]  /*0060*/  @P0 EXIT ;  /* 0x000000000000094d */ /* 0x000fea0003800000 */
[----:B------:R-:W0:Y:S08]  /*0070*/  LDC R2, c[0x0][0x220] ;  /* 0x00008800ff027b82 */ /* 0x000e300000000800 */
[----:B------:R-:W1:Y:S01]  /*0080*/  LDC.64 R4, c[0x0][0x210] ;  /* 0x00008400ff047b82 */ /* 0x000e620000000a00 */
[----:B0-----:R-:W-:Y:S01]  /*0090*/  ISETP.GE.AND P0, PT, R2, 0x1, PT ;  /* 0x000000010200780c */ /* 0x001fe20003f06270 */
[----:B-1----:R-:W-:-:S04]  /*00a0*/  IMAD.WIDE R4, R0, 0x4, R4 ;  /* 0x0000000400047825 */ /* 0x002fc800078e0204 */
[----:B------:R-:W-:Y:S02]  /*00b0*/  IMAD.MOV.U32 R0, RZ, RZ, RZ ;  /* 0x000000ffff007224 */ /* 0x000fe400078e00ff */
[----:B------:R-:W-:Y:S02]  /*00c0*/  IMAD.MOV.U32 R12, RZ, RZ, R4 ;  /* 0x000000ffff0c7224 */ /* 0x000fe400078e0004 */
[----:B------:R-:W-:-:S04]  /*00d0*/  IMAD.MOV.U32 R15, RZ, RZ, R5 ;  /* 0x000000ffff0f7224 */ /* 0x000fc800078e0005 */
[----:B------:R-:W-:Y:S05]  /*00e0*/  @!P0 BRA `(.L_x_33) ;  /* 0x0000000000e08947 */ /* 0x000fea0003800000 */
[----:B------:R-:W-:Y:S02]  /*00f0*/  VIADD R2, R2, 0xffffffff ;  /* 0xffffffff02027836 */ /* 0x000fe40000000000 */
[----:B------:R-:W-:-:S03]  /*0100*/  IMAD.MOV.U32 R0, RZ, RZ, RZ ;  /* 0x000000ffff007224 */ /* 0x000fc600078e00ff */
[----:B------:R-:W-:-:S13]  /*0110*/  ISETP.GE.U32.AND P0, PT, R2, 0xc, PT ;  /* 0x0000000c0200780c */ /* 0x000fda0003f06070 */
[----:B------:R-:W-:Y:S05]  /*0120*/  @!P0 BRA `(.L_x_34) ;  /* 0x0000000000a88947 */ /* 0x000fea0003800000 */
[----:B------:R-:W-:Y:S01]  /*0130*/  LEA.HI R0, R2, 0x1, RZ, 0x1e ;  /* 0x0000000102007811 */ /* 0x000fe200078ff0ff */
[----:B------:R-:W-:Y:S02]  /*0140*/  IMAD.MOV.U32 R12, RZ, RZ, R4 ;  /* 0x000000ffff0c7224 */ /* 0x000fe400078e0004 */
[----:B------:R-:W-:Y:S01]  /*0150*/  IMAD.MOV.U32 R15, RZ, RZ, R5 ;  /* 0x000000ffff0f7224 */ /* 0x000fe200078e0005 */
[----:B------:R-:W-:Y:S01]  /*0160*/  LOP3.LUT R3, R0, 0x3, RZ, 0xc0, !PT ;  /* 0x0000000300037812 */ /* 0x000fe200078ec0ff */
[----:B------:R-:W-:-:S03]  /*0170*/  IMAD.MOV.U32 R0, RZ, RZ, RZ ;  /* 0x000000ffff007224 */ /* 0x000fc600078e00ff */
[----:B------:R-:W-:-:S04]  /*0180*/  LEA.HI R3, R2, -R3, RZ, 0x1e ;  /* 0x8000000302037211 */ /* 0x000fc800078ff0ff */
[----:B------:R-:W-:-:S13]  /*0190*/  ISETP.GT.AND P0, PT, R3, -0x1, PT ;  /* 0xffffffff0300780c */ /* 0x000fda0003f04270 */
[----:B------:R-:W-:Y:S05]  /*01a0*/  @!P0 BRA `(.L_x_35) ;  /* 0x00000000006c8947 */ /* 0x000fea0003800000 */
[----:B------:R-:W-:Y:S01]  /*01b0*/  VIADD R4, R3, 0x1 ;  /* 0x0000000103047836 */ /* 0x000fe20000000000 */
[----:B------:R-:W-:-:S04]  /*01c0*/  PLOP3.LUT P0, PT, PT, PT, PT, 0x80, 0x0 ;  /* 0x000000000000781c */ /* 0x000fc80003f0f070 */
[----:B------:R-:W-:-:S13]  /*01d0*/  ISETP.GT.AND P1, PT, R4, 0xc, PT ;  /* 0x0000000c0400780c */ /* 0x000fda0003f24270 */
[----:B------:R-:W-:Y:S05]  /*01e0*/  @!P1 BRA `(.L_x_36) ;  /* 0x00000000002c9947 */ /* 0x000fea0003800000 */
[----:B------:R-:W-:-:S13]  /*01f0*/  PLOP3.LUT P0, PT, PT, PT, PT, 0x8, 0x0 ;  /* 0x000000000000781c */ /* 0x000fda0003f0e170 */
.L_x_37:
[----:B------:R-:W-:Y:S02]  /*0200*/  IMAD.MOV.U32 R14, RZ, RZ, R12 ;  /* 0x000000ffff0e7224 */ /* 0x000fe400078e000c */
[----:B------:R-:W-:Y:S02]  /*0210*/  VIADD R3, R3, 0xfffffff0 ;  /* 0xfffffff003037836 */ /* 0x000fe40000000000 */
[----:B------:R-:W-:-:S03]  /*0220*/  IMAD.WIDE R4, R13, 0x10, R14 ;  /* 0x000000100d047825 */ /* 0x000fc600078e020e */
[----:B------:R-:W-:Y:S01]  /*0230*/  ISETP.GT.AND P1, PT, R3, 0xb, PT ;  /* 0x0000000b0300780c */ /* 0x000fe20003f24270 */
[----:B------:R-:W-:Y:S02]  /*0240*/  VIADD R0, R0, 0x40 ;  /* 0x0000004000007836 */ /* 0x000fe40000000000 */
[----:B------:R-:W-:-:S04]  /*0250*/  IMAD.WIDE R4, R13, 0x10, R4 ;  /* 0x000000100d047825 */ /* 0x000fc800078e0204 */
[----:B------:R-:W-:-:S04]  /*0260*/  IMAD.WIDE R4, R13, 0x10, R4 ;  /* 0x000000100d047825 */ /* 0x000fc800078e0204 */
[----:B------:R-:W-:-:S04]  /*0270*/  IMAD.WIDE R14, R13, 0x10, R4 ;  /* 0x000000100d0e7825 */ /* 0x000fc800078e0204 */
[----:B------:R-:W-:Y:S01]  /*0280*/  IMAD.MOV.U32 R12, RZ, RZ, R14 ;  /* 0x000000ffff0c7224 */ /* 0x000fe200078e000e */
[----:B------:R-:W-:Y:S06]  /*0290*/  @P1 BRA `(.L_x_37) ;  /* 0xfffffffc00d81947 */ /* 0x000fec000383ffff */
.L_x_36:
[----:B------:R-:W-:-:S05]  /*02a0*/  VIADD R4, R3, 0x1 ;  /* 0x0000000103047836 */ /* 0x000fca0000000000 */
[----:B------:R-:W-:-:S13]  /*02b0*/  ISETP.GT.AND P1, PT, R4, 0x4, PT ;  /* 0x000000040400780c */ /* 0x000fda0003f24270 */
[----:B------:R-:W-:Y:S01]  /*02c0*/  @P1 VIADD R3, R3, 0xfffffff8 ;  /* 0xfffffff803031836 */ /* 0x000fe20000000000 */
[----:B------:R-:W-:Y:S01]  /*02d0*/  @P1 PLOP3.LUT P0, PT, PT, PT, PT, 0x8, 0x0 ;  /* 0x000000000000181c */ /* 0x000fe20003f0e170 */
[----:B------:R-:W-:Y:S02]  /*02e0*/  @P1 IMAD.MOV.U32 R14, RZ, RZ, R12 ;  /* 0x000000ffff0e1224 */ /* 0x000fe400078e000c */
[----:B------:R-:W-:Y:S01]  /*02f0*/  @P1 VIADD R0, R0, 0x20 ;  /* 0x0000002000001836 */ /* 0x000fe20000000000 */
[----:B------:R-:W-:Y:S01]  /*0300*/  ISETP.NE.OR P0, PT, R3, -0x1, P0 ;  /* 0xffffffff0300780c */ /* 0x000fe20000705670 */
[----:B------:R-:W-:-:S04]  /*0310*/  @P1 IMAD.WIDE R4, R13, 0x10, R14 ;  /* 0x000000100d041825 */ /* 0x000fc800078e020e */
[----:B------:R-:W-:-:S04]  /*0320*/  @P1 IMAD.WIDE R4, R13, 0x10, R4 ;  /* 0x000000100d041825 */ /* 0x000fc800078e0204 */
[----:B------:R-:W-:Y:S02]  /*0330*/  @P1 IMAD.MOV.U32 R12, RZ, RZ, R4 ;  /* 0x000000ffff0c1224 */ /* 0x000fe400078e0004 */
[----:B------:R-:W-:Y:S02]  /*0340*/  @P1 IMAD.MOV.U32 R15, RZ, RZ, R5 ;  /* 0x000000ffff0f1224 */ /* 0x000fe400078e0005 */
[----:B------:R-:W-:Y:S05]  /*0350*/  @!P0 BRA `(.L_x_34) ;  /* 0x00000000001c8947 */ /* 0x000fea0003800000 */
.L_x_35:
[----:B------:R-:W-:Y:S02]  /*0360*/  VIADD R3, R3, 0xfffffffc ;  /* 0xfffffffc03037836 */ /* 0x000fe40000000000 */
[----:B------:R-:W-:Y:S02]  /*0370*/  IMAD.MOV.U32 R14, RZ, RZ, R12 ;  /* 0x000000ffff0e7224 */ /* 0x000fe400078e000c */
[----:B------:R-:W-:Y:S01]  /*0380*/  VIADD R0, R0, 0x10 ;  /* 0x0000001000007836 */ /* 0x000fe20000000000 */
[----:B------:R-:W-:Y:S01]  /*0390*/  ISETP.NE.AND P0, PT, R3, -0x1, PT ;  /* 0xffffffff0300780c */ /* 0x000fe20003f05270 */
[----:B------:R-:W-:-:S04]  /*03a0*/  IMAD.WIDE R14, R13, 0x10, R14 ;  /* 0x000000100d0e7825 */ /* 0x000fc800078e020e */
[----:B------:R-:W-:-:S08]  /*03b0*/  IMAD.MOV.U32 R12, RZ, RZ, R14 ;  /* 0x000000ffff0c7224 */ /* 0x000fd000078e000e */
[----:B------:R-:W-:Y:S05]  /*03c0*/  @P0 BRA `(.L_x_35) ;  /* 0xfffffffc00e40947 */ /* 0x000fea000383ffff */
.L_x_34:
[----:B------:R-:W-:-:S04]  /*03d0*/  LEA.HI R2, R2, 0x1, RZ, 0x1e ;  /* 0x0000000102027811 */ /* 0x000fc800078ff0ff */
[----:B------:R-:W-:-:S13]  /*03e0*/  LOP3.LUT P0, R2, R2, 0x3, RZ, 0xc0, !PT ;  /* 0x0000000302027812 */ /* 0x000fda000780c0ff */
[----:B------:R-:W-:Y:S05]  /*03f0*/  @!P0 BRA `(.L_x_33) ;  /* 0x00000000001c8947 */ /* 0x000fea0003800000 */
.L_x_38:
[----:B------:R-:W-:Y:S02]  /*0400*/  VIADD R2, R2, 0xffffffff ;  /* 0xffffffff02027836 */ /* 0x000fe40000000000 */
[----:B------:R-:W-:Y:S02]  /*0410*/  IMAD.MOV.U32 R14, RZ, RZ, R12 ;  /* 0x000000ffff0e7224 */ /* 0x000fe400078e000c */
[----:B------:R-:W-:Y:S01]  /*0420*/  VIADD R0, R0, 0x4 ;  /* 0x0000000400007836 */ /* 0x000fe20000000000 */
[----:B------:R-:W-:Y:S01]  /*0430*/  ISETP.NE.AND P0, PT, R2, RZ, PT ;  /* 0x000000ff0200720c */ /* 0x000fe20003f05270 */
[----:B------:R-:W-:-:S04]  /*0440*/  IMAD.WIDE R14, R13, 0x4, R14 ;  /* 0x000000040d0e7825 */ /* 0x000fc800078e020e */
[----:B------:R-:W-:-:S08]  /*0450*/  IMAD.MOV.U32 R12, RZ, RZ, R14 ;  /* 0x000000ffff0c7224 */ /* 0x000fd000078e000e */
[----:B------:R-:W-:Y:S05]  /*0460*/  @P0 BRA `(.L_x_38) ;  /* 0xfffffffc00e40947 */ /* 0x000fea000383ffff */
.L_x_33:
[----:B------:R-:W0:Y:S02]  /*0470*/  LDC R7, c[0x0][0x224] ;  /* 0x00008900ff077b82 */ /* 0x000e240000000800 */
[----:B0-----:R-:W-:-:S13]  /*0480*/  ISETP.GE.AND P0, PT, R0, R7, PT ;  /* 0x000000070000720c */ /* 0x001fda0003f06270 */
[----:B------:R-:W-:Y:S05]  /*0490*/  @P0 BRA `(.L_x_39) ;  /* 0x0000000000a40947 */ /* 0x000fea0003800000 */
[----:B------:R-:W-:-:S05]  /*04a0*/  LOP3.LUT R2, RZ, R0, RZ, 0x33, !PT ;  /* 0x00000000ff027212 */ /* 0x000fca00078e33ff */
[----:B------:R-:W-:-:S05]  /*04b0*/  IMAD.IADD R3, R2, 0x1, R7 ;  /* 0x0000000102037824 */ /* 0x000fca00078e0207 */
[C---:B------:R-:W-:Y:S02]  /*04c0*/  LEA.HI R2, R3.reuse, 0x1, RZ, 0x1c ;  /* 0x0000000103027811 */ /* 0x040fe400078fe0ff */
[----:B------:R-:W-:Y:S01]  /*04d0*/  ISETP.GE.U32.AND P1, PT, R3, 0x30, PT ;  /* 0x000000300300780c */ /* 0x000fe20003f26070 */
[----:B------:R-:W-:Y:S01]  /*04e0*/  IMAD R3, R13, 0x3, RZ ;  /* 0x000000030d037824 */ /* 0x000fe200078e02ff */
[----:B------:R-:W-:-:S04]  /*04f0*/  LOP3.LUT P0, R2, R2, 0x3, RZ, 0xc0, !PT ;  /* 0x0000000302027812 */ /* 0x000fc8000780c0ff */
[----:B------:R-:W-:-:S09]  /*0500*/  SHF.R.S32.HI R4, RZ, 0x1f, R3 ;  /* 0x0000001fff047819 */ /* 0x000fd20000011403 */
[----:B------:R-:W-:Y:S05]  /*0510*/  @!P0 BRA `(.L_x_40) ;  /* 0x00000000001c8947 */ /* 0x000fea0003800000 */
[----:B------:R-:W-:-:S07]  /*0520*/  SHF.L.U64.HI R6, R3, 0x2, R4 ;  /* 0x0000000203067819 */ /* 0x000fce0000010204 */
.L_x_41:
[----:B------:R-:W-:Y:S01]  /*0530*/  VIADD R2, R2, 0xffffffff ;  /* 0xffffffff02027836 */ /* 0x000fe20000000000 */
[----:B------:R-:W-:Y:S01]  /*0540*/  LEA R12, P2, R3, R12, 0x2 ;  /* 0x0000000c030c7211 */ /* 0x000fe200078410ff */
[----:B------:R-:W-:-:S03]  /*0550*/  VIADD R0, R0, 0x10 ;  /* 0x0000001000007836 */ /* 0x000fc60000000000 */
[----:B------:R-:W-:Y:S01]  /*0560*/  ISETP.NE.AND P0, PT, R2, RZ, PT ;  /* 0x000000ff0200720c */ /* 0x000fe20003f05270 */
[----:B------:R-:W-:-:S12]  /*0570*/  IMAD.X R15, R15, 0x1, R6, P2 ;  /* 0x000000010f0f7824 */ /* 0x000fd800010e0606 */
[----:B------:R-:W-:Y:S05]  /*0580*/  @P0 BRA `(.L_x_41) ;  /* 0xfffffffc00e80947 */ /* 0x000fea000383ffff */
.L_x_40:
[----:B------:R-:W-:Y:S05]  /*0590*/  @!P1 BRA `(.L_x_39) ;  /* 0x0000000000649947 */ /* 0x000fea0003800000 */
[----:B------:R-:W-:Y:S01]  /*05a0*/  IMAD.IADD R2, R7, 0x1, -R0 ;  /* 0x0000000107027824 */ /* 0x000fe200078e0a00 */
[C---:B------:R-:W-:Y:S01]  /*05b0*/  SHF.L.U64.HI R4, R3.reuse, 0x4, R4 ;  /* 0x0000000403047819 */ /* 0x040fe20000010204 */
[----:B------:R-:W-:Y:S01]  /*05c0*/  IMAD.SHL.U32 R5, R3, 0x10, RZ ;  /* 0x0000001003057824 */ /* 0x000fe200078e00ff */
[----:B------:R-:W-:Y:S02]  /*05d0*/  PLOP3.LUT P0, PT, PT, PT, PT, 0x80, 0x0 ;  /* 0x000000000000781c */ /* 0x000fe40003f0f070 */
[----:B------:R-:W-:-:S13]  /*05e0*/  ISETP.GT.AND P1, PT, R2, 0xc0, PT ;  /* 0x000000c00200780c */ /* 0x000fda0003f24270 */
[----:B------:R-:W-:Y:S05]  /*05f0*/  @!P1 BRA `(.L_x_42) ;  /* 0x0000000000249947 */ /* 0x000fea0003800000 */
[----:B------:R-:W-:Y:S01]  /*0600*/  PLOP3.LUT P0, PT, PT, PT, PT, 0x8, 0x0 ;  /* 0x000000000000781c */ /* 0x000fe20003f0e170 */
[----:B------:R-:W-:-:S12]  /*0610*/  VIADD R3, R7, 0xffffff40 ;  /* 0xffffff4007037836 */ /* 0x000fd80000000000 */
.L_x_43:
[----:B------:R-:W-:Y:S01]  /*0620*/  VIADD R0, R0, 0x100 ;  /* 0x0000010000007836 */ /* 0x000fe20000000000 */
[----:B------:R-:W-:-:S04]  /*0630*/  IADD3 R12, P2, P3, R5, R12, R5 ;  /* 0x0000000c050c7210 */ /* 0x000fc80007b5e005 */
[----:B------:R-:W-:Y:S02]  /*0640*/  ISETP.GE.AND P1, PT, R0, R3, PT ;  /* 0x000000030000720c */ /* 0x000fe40003f26270 */
[----:B------:R-:W-:Y:S02]  /*0650*/  IADD3 R12, P4, P5, R5, R12, R5 ;  /* 0x0000000c050c7210 */ /* 0x000fe40007d9e005 */
[----:B------:R-:W-:-:S04]  /*0660*/  IADD3.X R15, R4, R15, R4, P2, P3 ;  /* 0x0000000f040f7210 */ /* 0x000fc800017e6404 */
[----:B------:R-:W-:-:S05]  /*0670*/  IADD3.X R15, R4, R15, R4, P4, P5 ;  /* 0x0000000f040f7210 */ /* 0x000fca00027ea404 */
[----:B------:R-:W-:Y:S05]  /*0680*/  @!P1 BRA `(.L_x_43) ;  /* 0xfffffffc00e49947 */ /* 0x000fea000383ffff */
.L_x_42:
[----:B------:R-:W-:-:S05]  /*0690*/  IMAD.IADD R2, R7, 0x1, -R0 ;  /* 0x0000000107027824 */ /* 0x000fca00078e0a00 */
[----:B------:R-:W-:-:S13]  /*06a0*/  ISETP.GT.AND P1, PT, R2, 0x40, PT ;  /* 0x000000400200780c */ /* 0x000fda0003f24270 */
[----:B------:R-:W-:Y:S01]  /*06b0*/  @P1 VIADD R0, R0, 0x80 ;  /* 0x0000008000001836 */ /* 0x000fe20000000000 */
[----:B------:R-:W-:Y:S02]  /*06c0*/  @P1 PLOP3.LUT P0, PT, PT, PT, PT, 0x8, 0x0 ;  /* 0x000000000000181c */ /* 0x000fe40003f0e170 */
[----:B------:R-:W-:Y:S02]  /*06d0*/  @P1 IADD3 R12, P2, P3, R5, R12, R5 ;  /* 0x0000000c050c1210 */ /* 0x000fe40007b5e005 */
[----:B------:R-:W-:Y:S02]  /*06e0*/  ISETP.LT.OR P0, PT, R0, R7, P0 ;  /* 0x000000070000720c */ /* 0x000fe40000701670 */
[----:B------:R-:W-:-:S11]  /*06f0*/  @P1 IADD3.X R15, R4, R15, R4, P2, P3 ;  /* 0x0000000f040f1210 */ /* 0x000fd600017e6404 */
[----:B------:R-:W-:Y:S01]  /*0700*/  @P0 IADD3 R12, P4, R5, R12, RZ ;  /* 0x0000000c050c0210 */ /* 0x000fe20007f9e0ff */
[----:B------:R-:W-:-:S04]  /*0710*/  @P0 VIADD R0, R0, 0x40 ;  /* 0x0000004000000836 */ /* 0x000fc80000000000 */
[----:B------:R-:W-:-:S08]  /*0720*/  @P0 IMAD.X R15, R4, 0x1, R15, P4 ;  /* 0x00000001040f0824 */ /* 0x000fd000020e060f */
.L_x_39:
[----:B------:R-:W-:Y:S01]  /*0730*/  ULDC UR6, c[0x0][0x228] ;  /* 0x00008a0000067ab9 */ /* 0x000fe20000000800 */
[----:B------:R-:W-:Y:S01]  /*0740*/  ULDC.64 UR4, c[0x0][0x208] ;  /* 0x0000820000047ab9 */ /* 0x000fe20000000a00 */
[----:B------:R-:W-:Y:S01]  /*0750*/  ISETP.GE.AND P0, PT, R0, UR6, PT ;  /* 0x0000000600007c0c */ /* 0x000fe2000bf06270 */
[----:B------:R-:W-:-:S12]  /*0760*/  ULDC UR7, c[0x0][0x22c] ;  /* 0x00008b0000077ab9 */ /* 0x000fd80000000800 */
[----:B------:R-:W-:Y:S05]  /*0770*/  @P0 BRA `(.L_x_44) ;  /* 0x0000000400c80947 */ /* 0x000fea0003800000 */
.L_x_45:
[----:B0-----:R-:W-:Y:S02]  /*0780*/  IMAD.MOV.U32 R2, RZ, RZ, R12 ;  /* 0x000000ffff027224 */ /* 0x001fe400078e000c */
[----:B------:R-:W-:-:S05]  /*0790*/  IMAD.MOV.U32 R3, RZ, RZ, R15 ;  /* 0x000000ffff037224 */ /* 0x000fca00078e000f */
[----:B------:R-:W2:Y:S01]  /*07a0*/  LDG.E R18, desc[UR4][R2.64] ;  /* 0x0000000402127981 */ /* 0x000ea2000c1e1900 */
[----:B------:R-:W-:-:S05]  /*07b0*/  IMAD.WIDE R10, R13, 0x4, R2 ;  /* 0x000000040d0a7825 */ /* 0x000fca00078e0202 */
[----:B------:R-:W3:Y:S01]  /*07c0*/  LDG.E R15, desc[UR4][R10.64] ;  /* 0x000000040a0f7981 */ /* 0x000ee2000c1e1900 */
[----:B------:R-:W-:-:S04]  /*07d0*/  IMAD.WIDE R8, R13, 0x8, R2 ;  /* 0x000000080d087825 */ /* 0x000fc800078e0202 */
[C-C-:B------:R-:W-:Y:S01]  /*07e0*/  IMAD.WIDE R6, R13.reuse, 0xc, R2.reuse ;  /* 0x0000000c0d067825 */ /* 0x140fe200078e0202 */
[----:B------:R-:W4:Y:S04]  /*07f0*/  LDG.E R14, desc[UR4][R8.64] ;  /* 0x00000004080e7981 */ /* 0x000f28000c1e1900 */
[----:B------:R-:W5:Y:S01]  /*0800*/  LDG.E R17, desc[UR4][R6.64] ;  /* 0x0000000406117981 */ /* 0x000f62000c1e1900 */
[----:B------:R-:W-:-:S05]  /*0810*/  IMAD.WIDE R4, R13, 0x10, R2 ;  /* 0x000000100d047825 */ /* 0x000fca00078e0202 */
[----:B------:R-:W4:Y:S01]  /*0820*/  LDG.E R12, desc[UR4][R4.64] ;  /* 0x00000004040c7981 */ /* 0x000f22000c1e1900 */
[----:B------:R-:W-:-:S05]  /*0830*/  VIADD R0, R0, 0x20 ;  /* 0x0000002000007836 */ /* 0x000fca0000000000 */
[----:B------:R-:W-:Y:S02]  /*0840*/  ISETP.GE.AND P0, PT, R0, UR6, PT ;  /* 0x0000000600007c0c */ /* 0x000fe4000bf06270 */
[C---:B--2---:R-:W-:Y:S02]  /*0850*/  LOP3.LUT R16, R18.reuse, 0x3e0, RZ, 0xc0, !PT ;  /* 0x000003e012107812 */ /* 0x044fe400078ec0ff */
[----:B------:R-:W-:-:S03]  /*0860*/  LOP3.LUT R19, R18, 0x1f, RZ, 0xc0, !PT ;  /* 0x0000001f12137812 */ /* 0x000fc600078ec0ff */
[----:B------:R-:W-:Y:S01]  /*0870*/  IMAD.SHL.U32 R20, R16, 0x800, RZ ;  /* 0x0000080010147824 */ /* 0x000fe200078e00ff */
[----:B---3--:R-:W-:Y:S01]  /*0880*/  SHF.R.U32.HI R22, RZ, 0x3, R15 ;  /* 0x00000003ff167819 */ /* 0x008fe2000001160f */
[C---:B------:R-:W-:Y:S02]  /*0890*/  IMAD.SHL.U32 R16, R15.reuse, 0x4, RZ ;  /* 0x000000040f107824 */ /* 0x040fe400078e00ff */
[C---:B------:R-:W-:Y:S01]  /*08a0*/  IMAD.SHL.U32 R23, R15.reuse, 0x100, RZ ;  /* 0x000001000f177824 */ /* 0x040fe200078e00ff */
[----:B------:R-:W-:Y:S01]  /*08b0*/  LOP3.LUT R19, R20, 0xfffff800, R19, 0xe2, !PT ;  /* 0xfffff80014137812 */ /* 0x000fe200078ee213 */
[----:B------:R-:W-:Y:S01]  /*08c0*/  IMAD.SHL.U32 R20, R15, 0x2000, RZ ;  /* 0x000020000f147824 */ /* 0x000fe200078e00ff */
[----:B------:R-:W-:Y:S02]  /*08d0*/  LOP3.LUT R21, R16, 0x1c, RZ, 0xc0, !PT ;  /* 0x0000001c10157812 */ /* 0x000fe400078ec0ff */
[----:B------:R-:W-:Y:S02]  /*08e0*/  SHF.R.U32.HI R16, RZ, 0x5, R18 ;  /* 0x00000005ff107819 */ /* 0x000fe40000011612 */
[----:B------:R-:W-:Y:S01]  /*08f0*/  LOP3.LUT R20, R20, 0x1f0000, RZ, 0xc0, !PT ;  /* 0x001f000014147812 */ /* 0x000fe200078ec0ff */
[----:B-----5:R-:W-:Y:S01]  /*0900*/  IMAD.SHL.U32 R26, R17, 0x1000, RZ ;  /* 0x00001000111a7824 */ /* 0x020fe200078e00ff */
[----:B------:R-:W-:-:S02]  /*0910*/  LOP3.LUT R22, R22, 0x3e0, RZ, 0xc0, !PT ;  /* 0x000003e016167812 */ /* 0x000fc400078ec0ff */
[----:B------:R-:W-:Y:S02]  /*0920*/  LEA.HI R21, R18, R21, RZ, 0x2 ;  /* 0x0000001512157211 */ /* 0x000fe400078f10ff */
[----:B------:R-:W-:Y:S02]  /*0930*/  LOP3.LUT R19, R19, 0x3e0, R16, 0xf8, !PT ;  /* 0x000003e013137812 */ /* 0x000fe400078ef810 */
[----:B------:R-:W-:Y:S01]  /*0940*/  IADD3 R16, R22, R21, R20 ;  /* 0x0000001516107210 */ /* 0x000fe20007ffe014 */
[----:B------:R-:W-:Y:S01]  /*0950*/  IMAD.SHL.U32 R22, R18, 0x40, RZ ;  /* 0x0000004012167824 */ /* 0x000fe200078e00ff */
[----:B------:R-:W-:Y:S02]  /*0960*/  SHF.R.U32.HI R21, RZ, 0x8, R15 ;  /* 0x00000008ff157819 */ /* 0x000fe4000001160f */
[----:B----4-:R-:W-:Y:S02]  /*0970*/  SHF.L.U32.HI R24, R14, 0x6, R17 ;  /* 0x000000060e187819 */ /* 0x010fe40000010611 */
[----:B------:R-:W-:-:S02]  /*0980*/  LOP3.LUT R23, R23, 0x3e00000, RZ, 0xc0, !PT ;  /* 0x03e0000017177812 */ /* 0x000fc400078ec0ff */
[----:B------:R-:W-:Y:S02]  /*0990*/  LOP3.LUT R21, R21, 0x7c00, RZ, 0xc0, !PT ;  /* 0x00007c0015157812 */ /* 0x000fe400078ec0ff */
[----:B------:R-:W-:Y:S02]  /*09a0*/  LOP3.LUT R24, R24, 0x3e0, RZ, 0xc0, !PT ;  /* 0x000003e018187812 */ /* 0x000fe400078ec0ff */
[----:B------:R-:W-:Y:S01]  /*09b0*/  IADD3 R16, R21, R16, R23 ;  /* 0x0000001015107210 */ /* 0x000fe20007ffe017 */
[C---:B------:R-:W-:Y:S01]  /*09c0*/  IMAD.SHL.U32 R21, R14.reuse, 0x10, RZ ;  /* 0x000000100e157824 */ /* 0x040fe200078e00ff */
[----:B------:R-:W-:Y:S01]  /*09d0*/  SHF.R.U32.HI R20, RZ, 0x1a, R14 ;  /* 0x0000001aff147819 */ /* 0x000fe2000001160e */
[----:B------:R-:W-:Y:S01]  /*09e0*/  IMAD.SHL.U32 R23, R14, 0x8000, RZ ;  /* 0x000080000e177824 */ /* 0x000fe200078e00ff */
[----:B------:R-:W-:Y:S01]  /*09f0*/  LOP3.LUT R19, R19, 0x3e00000, R22, 0xf8, !PT ;  /* 0x03e0000013137812 */ /* 0x000fe200078ef816 */
[----:B------:R-:W-:Y:S01]  /*0a00*/  IMAD.SHL.U32 R25, R24, 0x800, RZ ;  /* 0x0000080018197824 */ /* 0x000fe200078e00ff */
[----:B------:R-:W-:-:S02]  /*0a10*/  LOP3.LUT R20, R20, 0x1f, RZ, 0xc0, !PT ;  /* 0x0000001f14147812 */ /* 0x000fc400078ec0ff */
[----:B------:R-:W-:Y:S02]  /*0a20*/  LOP3.LUT R24, R21, 0x10, RZ, 0xc0, !PT ;  /* 0x0000001015187812 */ /* 0x000fe400078ec0ff */
[----:B------:R-:W-:Y:S01]  /*0a30*/  LOP3.LUT R21, R23, 0x1f0000, RZ, 0xc0, !PT ;  /* 0x001f000017157812 */ /* 0x000fe200078ec0ff */
[----:B------:R-:W-:Y:S01]  /*0a40*/  IMAD.SHL.U32 R23, R17, 0x2, RZ ;  /* 0x0000000211177824 */ /* 0x000fe200078e00ff */
[----:B------:R-:W-:Y:S01]  /*0a50*/  SHF.R.U32.HI R22, RZ, 0xa, R18 ;  /* 0x0000000aff167819 */ /* 0x000fe20000011612 */
[----:B------:R-:W-:Y:S01]  /*0a60*/  IMAD.SHL.U32 R18, R18, 0x2, RZ ;  /* 0x0000000212127824 */ /* 0x000fe200078e00ff */
[----:B------:R-:W-:Y:S02]  /*0a70*/  LOP3.LUT R20, R25, 0xfffff800, R20, 0xe2, !PT ;  /* 0xfffff80019147812 */ /* 0x000fe400078ee214 */
[----:B------:R-:W-:Y:S02]  /*0a80*/  SHF.R.U32.HI R25, RZ, 0x1, R14 ;  /* 0x00000001ff197819 */ /* 0x000fe4000001160e */
[----:B------:R-:W-:Y:S01]  /*0a90*/  LOP3.LUT R19, R19, 0x7c00, R22, 0xf8, !PT ;  /* 0x00007c0013137812 */ /* 0x000fe200078ef816 */
[----:B------:R-:W-:Y:S01]  /*0aa0*/  IMAD.SHL.U32 R22, R14, 0x400, RZ ;  /* 0x000004000e167824 */ /* 0x000fe200078e00ff */
[----:B------:R-:W-:-:S02]  /*0ab0*/  LOP3.LUT R23, R20, 0x3e0, R23, 0xf8, !PT ;  /* 0x000003e014177812 */ /* 0x000fc400078ef817 */
[----:B------:R-:W-:Y:S02]  /*0ac0*/  LOP3.LUT R25, R25, 0x3e0, RZ, 0xc0, !PT ;  /* 0x000003e019197812 */ /* 0x000fe400078ec0ff */
[C---:B------:R-:W-:Y:S01]  /*0ad0*/  LEA.HI R24, R15.reuse, R24, RZ, 0x4 ;  /* 0x000000180f187211 */ /* 0x040fe200078f20ff */
[----:B------:R-:W-:Y:S01]  /*0ae0*/  IMAD.SHL.U32 R15, R15, 0x8, RZ ;  /* 0x000000080f0f7824 */ /* 0x000fe200078e00ff */
[----:B------:R-:W-:Y:S01]  /*0af0*/  SHF.R.U32.HI R20, RZ, 0x6, R14 ;  /* 0x00000006ff147819 */ /* 0x000fe2000001160e */
[----:B------:R-:W-:Y:S01]  /*0b00*/  IMAD.SHL.U32 R14, R14, 0x20, RZ ;  /* 0x000000200e0e7824 */ /* 0x000fe200078e00ff */
[----:B------:R-:W-:Y:S01]  /*0b10*/  IADD3 R21, R25, R24, R21 ;  /* 0x0000001819157210 */ /* 0x000fe20007ffe015 */
[----:B------:R-:W-:Y:S01]  /*0b20*/  IMAD.SHL.U32 R24, R12, 0x10, RZ ;  /* 0x000000100c187824 */ /* 0x000fe200078e00ff */
[----:B------:R-:W-:Y:S01]  /*0b30*/  LOP3.LUT R22, R22, 0x3e00000, RZ, 0xc0, !PT ;  /* 0x03e0000016167812 */ /* 0x000fe200078ec0ff */
[----:B------:R-:W-:Y:S01]  /*0b40*/  IMAD.SHL.U32 R25, R12, 0x4000, RZ ;  /* 0x000040000c197824 */ /* 0x000fe200078e00ff */
[----:B------:R-:W-:-:S02]  /*0b50*/  LOP3.LUT R20, R20, 0x7c00, RZ, 0xc0, !PT ;  /* 0x00007c0014147812 */ /* 0x000fc400078ec0ff */
[----:B------:R-:W-:Y:S02]  /*0b60*/  LOP3.LUT R26, R23, 0x3e00000, R26, 0xf8, !PT ;  /* 0x03e00000171a7812 */ /* 0x000fe400078ef81a */
[----:B------:R-:W-:Y:S02]  /*0b70*/  LOP3.LUT R19, R19, 0x7c000000, R18, 0xf8, !PT ;  /* 0x7c00000013137812 */ /* 0x000fe400078ef812 */
[----:B------:R-:W-:Y:S02]  /*0b80*/  SHF.R.U32.HI R23, RZ, 0x4, R17 ;  /* 0x00000004ff177819 */ /* 0x000fe40000011611 */
[----:B------:R-:W-:Y:S02]  /*0b90*/  IADD3 R18, R20, R21, R22 ;  /* 0x0000001514127210 */ /* 0x000fe40007ffe016 */
[----:B------:R-:W-:Y:S02]  /*0ba0*/  SHF.L.U32.HI R22, R17, 0x8, R12 ;  /* 0x0000000811167819 */ /* 0x000fe4000001060c */
[----:B------:R-:W-:Y:S01]  /*0bb0*/  LOP3.LUT R20, R26, 0x7c00, R23, 0xf8, !PT ;  /* 0x00007c001a147812 */ /* 0x000fe200078ef817 */
[----:B------:R-:W-:Y:S01]  /*0bc0*/  IMAD.SHL.U32 R26, R12, 0x2, RZ ;  /* 0x000000020c1a7824 */ /* 0x000fe200078e00ff */
[----:B------:R-:W-:-:S02]  /*0bd0*/  LOP3.LUT R22, R22, 0x3e0, RZ, 0xc0, !PT ;  /* 0x000003e016167812 */ /* 0x000fc400078ec0ff */
[----:B------:R-:W-:Y:S02]  /*0be0*/  SHF.R.U32.HI R23, RZ, 0x7, R12 ;  /* 0x00000007ff177819 */ /* 0x000fe4000001160c */
[----:B------:R-:W-:Y:S01]  /*0bf0*/  LOP3.LUT R24, R24, 0x80000000, RZ, 0xc0, !PT ;  /* 0x8000000018187812 */ /* 0x000fe200078ec0ff */
[----:B------:R-:W-:Y:S01]  /*0c00*/  IMAD.SHL.U32 R22, R22, 0x800, RZ ;  /* 0x0000080016167824 */ /* 0x000fe200078e00ff */
[----:B------:R-:W-:Y:S01]  /*0c10*/  SHF.R.U32.HI R21, RZ, 0x18, R17 ;  /* 0x00000018ff157819 */ /* 0x000fe20000011611 */
[----:B------:R-:W-:Y:S01]  /*0c20*/  IMAD.SHL.U32 R17, R17, 0x80, RZ ;  /* 0x0000008011117824 */ /* 0x000fe200078e00ff */
[----:B------:R-:W-:Y:S02]  /*0c30*/  LOP3.LUT R24, R24, 0x8000, R23, 0xf8, !PT ;  /* 0x0000800018187812 */ /* 0x000fe400078ef817 */
[----:B------:R-:W-:Y:S02]  /*0c40*/  LOP3.LUT R21, R21, 0x1f, RZ, 0xc0, !PT ;  /* 0x0000001f15157812 */ /* 0x000fe400078ec0ff */
[----:B------:R-:W-:Y:S01]  /*0c50*/  LOP3.LUT R19, R24, R19, RZ, 0xfc, !PT ;  /* 0x0000001318137212 */ /* 0x000fe200078efcff */
[----:B------:R-:W-:Y:S01]  /*0c60*/  IMAD.SHL.U32 R24, R12, 0x4, RZ ;  /* 0x000000040c187824 */ /* 0x000fe200078e00ff */
[----:B------:R-:W-:-:S02]  /*0c70*/  LOP3.LUT R17, R20, 0x7c000000, R17, 0xf8, !PT ;  /* 0x7c00000014117812 */ /* 0x000fc400078ef811 */
[----:B------:R-:W-:Y:S01]  /*0c80*/  LOP3.LUT R20, R22, 0xfffff800, R21, 0xe2, !PT ;  /* 0xfffff80016147812 */ /* 0x000fe200078ee215 */
[----:B------:R-:W-:Y:S01]  /*0c90*/  IMAD.SHL.U32 R21, R12, 0x8, RZ ;  /* 0x000000080c157824 */ /* 0x000fe200078e00ff */
[--C-:B------:R-:W-:Y:S01]  /*0ca0*/  SHF.R.U32.HI R23, RZ, 0x9, R12.reuse ;  /* 0x00000009ff177819 */ /* 0x100fe2000001160c */
[----:B------:R0:W-:Y:S01]  /*0cb0*/  STG.E desc[UR4][R2.64], R19 ;  /* 0x0000001302007986 */ /* 0x0001e2000c101904 */
[----:B------:R-:W-:Y:S02]  /*0cc0*/  LOP3.LUT R24, R24, 0x80000000, RZ, 0xc0, !PT ;  /* 0x8000000018187812 */ /* 0x000fe400078ec0ff */
[----:B------:R-:W-:Y:S02]  /*0cd0*/  LOP3.LUT R20, R20, 0x3e0, R21, 0xf8, !PT ;  /* 0x000003e014147812 */ /* 0x000fe400078ef815 */
[----:B------:R-:W-:Y:S02]  /*0ce0*/  SHF.R.U32.HI R22, RZ, 0x8, R12 ;  /* 0x00000008ff167819 */ /* 0x000fe4000001160c */
[----:B------:R-:W-:-:S02]  /*0cf0*/  LOP3.LUT R21, R21, 0x80000000, RZ, 0xc0, !PT ;  /* 0x8000000015157812 */ /* 0x000fc400078ec0ff */
[----:B------:R-:W-:Y:S02]  /*0d00*/  LOP3.LUT R23, R24, 0x8000, R23, 0xf8, !PT ;  /* 0x0000800018177812 */ /* 0x000fe400078ef817 */
[----:B------:R-:W-:Y:S02]  /*0d10*/  LOP3.LUT R27, R26, 0x80000000, RZ, 0xc0, !PT ;  /* 0x800000001a1b7812 */ /* 0x000fe400078ec0ff */
[----:B------:R-:W-:Y:S02]  /*0d20*/  SHF.R.U32.HI R24, RZ, 0xa, R12 ;  /* 0x0000000aff187819 */ /* 0x000fe4000001160c */
[----:B------:R-:W-:Y:S02]  /*0d30*/  LOP3.LUT R21, R21, 0x8000, R22, 0xf8, !PT ;  /* 0x0000800015157812 */ /* 0x000fe400078ef816 */
[----:B------:R-:W-:Y:S02]  /*0d40*/  LOP3.LUT R25, R20, 0x3e00000, R25, 0xf8, !PT ;  /* 0x03e0000014197812 */ /* 0x000fe400078ef819 */
[----:B------:R-:W-:-:S02]  /*0d50*/  SHF.R.U32.HI R22, RZ, 0x2, R12 ;  /* 0x00000002ff167819 */ /* 0x000fc4000001160c */
[----:B------:R-:W-:Y:S02]  /*0d60*/  LOP3.LUT R20, R27, 0x8000, R24, 0xf8, !PT ;  /* 0x000080001b147812 */ /* 0x000fe400078ef818 */
[----:B------:R-:W-:Y:S02]  /*0d70*/  SHF.R.U32.HI R24, RZ, 0xb, R12 ;  /* 0x0000000bff187819 */ /* 0x000fe4000001160c */
[----:B------:R-:W-:Y:S01]  /*0d80*/  LOP3.LUT R22, R25, 0x7c00, R22, 0xf8, !PT ;  /* 0x00007c0019167812 */ /* 0x000fe200078ef816 */
[----:B------:R-:W-:Y:S01]  /*0d90*/  IMAD.SHL.U32 R25, R12, 0x200, RZ ;  /* 0x000002000c197824 */ /* 0x000fe200078e00ff */
[----:B------:R-:W-:Y:S02]  /*0da0*/  LOP3.LUT R27, R24, 0x8000, RZ, 0xc0, !PT ;  /* 0x00008000181b7812 */ /* 0x000fe400078ec0ff */
[----:B------:R-:W-:Y:S02]  /*0db0*/  LOP3.LUT R15, R15, 0x7c000000, RZ, 0xc0, !PT ;  /* 0x7c0000000f0f7812 */ /* 0x000fe400078ec0ff */
[----:B------:R-:W-:-:S02]  /*0dc0*/  LOP3.LUT R14, R14, 0x7c000000, RZ, 0xc0, !PT ;  /* 0x7c0000000e0e7812 */ /* 0x000fc400078ec0ff */
[----:B------:R-:W-:Y:S02]  /*0dd0*/  LOP3.LUT R27, R27, 0x80000000, R12, 0xf8, !PT ;  /* 0x800000001b1b7812 */ /* 0x000fe400078ef80c */
[----:B------:R-:W-:Y:S02]  /*0de0*/  LOP3.LUT R22, R22, 0x7c000000, R25, 0xf8, !PT ;  /* 0x7c00000016167812 */ /* 0x000fe400078ef819 */
[----:B------:R-:W-:Y:S02]  /*0df0*/  IADD3 R21, R21, R16, R15 ;  /* 0x0000001015157210 */ /* 0x000fe40007ffe00f */
[----:B------:R-:W-:Y:S01]  /*0e00*/  IADD3 R23, R23, R18, R14 ;  /* 0x0000001217177210 */ /* 0x000fe20007ffe00e */
[----:B------:R-:W-:Y:S01]  /*0e10*/  IMAD.WIDE R14, R13, 0x14, R2 ;  /* 0x000000140d0e7825 */ /* 0x000fe200078e0202 */
[----:B------:R-:W-:Y:S01]  /*0e20*/  LOP3.LUT R17, R20, R17, RZ, 0xfc, !PT ;  /* 0x0000001114117212 */ /* 0x000fe200078efcff */
[----:B------:R0:W-:Y:S01]  /*0e30*/  STG.E desc[UR4][R10.64], R21 ;  /* 0x000000150a007986 */ /* 0x0001e2000c101904 */
[----:B------:R-:W-:Y:S01]  /*0e40*/  LOP3.LUT R27, R27, R22, RZ, 0xfc, !PT ;  /* 0x000000161b1b7212 */ /* 0x000fe200078efcff */
[----:B------:R-:W-:-:S02]  /*0e50*/  IMAD.MOV.U32 R12, RZ, RZ, R14 ;  /* 0x000000ffff0c7224 */ /* 0x000fc400078e000e */
[----:B------:R0:W-:Y:S04]  /*0e60*/  STG.E desc[UR4][R8.64], R23 ;  /* 0x0000001708007986 */ /* 0x0001e8000c101904 */
[----:B------:R0:W-:Y:S04]  /*0e70*/  STG.E desc[UR4][R6.64], R17 ;  /* 0x0000001106007986 */ /* 0x0001e8000c101904 */
[----:B------:R0:W-:Y:S01]  /*0e80*/  STG.E desc[UR4][R4.64], R27 ;  /* 0x0000001b04007986 */ /* 0x0001e2000c101904 */
[----:B------:R-:W-:Y:S05]  /*0e90*/  @!P0 BRA `(.L_x_45) ;  /* 0xfffffff800388947 */ /* 0x000fea000383ffff */
.L_x_44:
[----:B------:R-:W-:-:S13]  /*0ea0*/  ISETP.GE.AND P0, PT, R0, UR7, PT ;  /* 0x0000000700007c0c */ /* 0x000fda000bf06270 */
[----:B------:R-:W-:Y:S05]  /*0eb0*/  @P0 BRA `(.L_x_46) ;  /* 0x0000000400f40947 */ /* 0x000fea0003800000 */
[----:B0-----:R-:W-:Y:S02]  /*0ec0*/  LOP3.LUT R3, RZ, R0, RZ, 0x33, !PT ;  /* 0x00000000ff037212 */ /* 0x001fe400078e33ff */
[----:B------:R-:W-:-:S03]  /*0ed0*/  SHF.R.S32.HI R8, RZ, 0x1f, R13 ;  /* 0x0000001fff087819 */ /* 0x000fc6000001140d */
[----:B------:R-:W-:-:S05]  /*0ee0*/  VIADD R3, R3, UR7 ;  /* 0x0000000703037c36 */ /* 0x000fca0008000000 */
[C---:B------:R-:W-:Y:S02]  /*0ef0*/  LEA.HI R2, R3.reuse, 0x1, RZ, 0x1d ;  /* 0x0000000103027811 */ /* 0x040fe400078fe8ff */
[----:B------:R-:W-:Y:S02]  /*0f00*/  ISETP.GE.U32.AND P1, PT, R3, 0x18, PT ;  /* 0x000000180300780c */ /* 0x000fe40003f26070 */
[----:B------:R-:W-:-:S13]  /*0f10*/  LOP3.LUT P0, R2, R2, 0x3, RZ, 0xc0, !PT ;  /* 0x0000000302027812 */ /* 0x000fda000780c0ff */
[----:B------:R-:W-:Y:S05]  /*0f20*/  @!P0 BRA `(.L_x_47) ;  /* 0x00000000006c8947 */ /* 0x000fea0003800000 */
[----:B------:R-:W-:Y:S01]  /*0f30*/  IMAD.MOV.U32 R4, RZ, RZ, R2 ;  /* 0x000000ffff047224 */ /* 0x000fe200078e0002 */
[----:B------:R-:W-:-:S07]  /*0f40*/  SHF.L.U64.HI R11, R13, 0x2, R8 ;  /* 0x000000020d0b7819 */ /* 0x000fce0000010208 */
.L_x_48:
[----:B0-----:R-:W-:Y:S02]  /*0f50*/  IMAD.MOV.U32 R2, RZ, RZ, R12 ;  /* 0x000000ffff027224 */ /* 0x001fe400078e000c */
[----:B------:R-:W-:-:S05]  /*0f60*/  IMAD.MOV.U32 R3, RZ, RZ, R15 ;  /* 0x000000ffff037224 */ /* 0x000fca00078e000f */
[----:B------:R-:W2:Y:S01]  /*0f70*/  LDG.E R5, desc[UR4][R2.64] ;  /* 0x0000000402057981 */ /* 0x000ea2000c1e1900 */
[----:B------:R-:W-:Y:S01]  /*0f80*/  VIADD R4, R4, 0xffffffff ;  /* 0xffffffff04047836 */ /* 0x000fe20000000000 */
[----:B------:R-:W-:Y:S01]  /*0f90*/  LEA R12, P2, R13, R2, 0x2 ;  /* 0x000000020d0c7211 */ /* 0x000fe200078410ff */
[----:B------:R-:W-:-:S03]  /*0fa0*/  VIADD R0, R0, 0x8 ;  /* 0x0000000800007836 */ /* 0x000fc60000000000 */
[----:B------:R-:W-:Y:S01]  /*0fb0*/  ISETP.NE.AND P0, PT, R4, RZ, PT ;  /* 0x000000ff0400720c */ /* 0x000fe20003f05270 */
[----:B------:R-:W-:Y:S01]  /*0fc0*/  IMAD.X R15, R3, 0x1, R11, P2 ;  /* 0x00000001030f7824 */ /* 0x000fe200010e060b */
[C---:B--2---:R-:W-:Y:S02]  /*0fd0*/  LOP3.LUT R7, R5.reuse, 0xf0, RZ, 0xc0, !PT ;  /* 0x000000f005077812 */ /* 0x044fe400078ec0ff */
[----:B------:R-:W-:Y:S02]  /*0fe0*/  LOP3.LUT R6, R5, 0xf, RZ, 0xc0, !PT ;  /* 0x0000000f05067812 */ /* 0x000fe400078ec0ff */
[----:B------:R-:W-:Y:S01]  /*0ff0*/  SHF.R.U32.HI R9, RZ, 0x4, R5 ;  /* 0x00000004ff097819 */ /* 0x000fe20000011605 */
[----:B------:R-:W-:-:S05]  /*1000*/  IMAD.SHL.U32 R7, R7, 0x1000, RZ ;  /* 0x0000100007077824 */ /* 0x000fca00078e00ff */
[----:B------:R-:W-:Y:S01]  /*1010*/  LOP3.LUT R6, R7, 0xfffff000, R6, 0xe2, !PT ;  /* 0xfffff00007067812 */ /* 0x000fe200078ee206 */
[----:B------:R-:W-:-:S03]  /*1020*/  IMAD.SHL.U32 R7, R5, 0x100, RZ ;  /* 0x0000010005077824 */ /* 0x000fc600078e00ff */
[----:B------:R-:W-:Y:S02]  /*1030*/  LOP3.LUT R6, R6, 0xf0, R9, 0xf8, !PT ;  /* 0x000000f006067812 */ /* 0x000fe400078ef809 */
[----:B------:R-:W-:Y:S02]  /*1040*/  SHF.R.U32.HI R9, RZ, 0x8, R5 ;  /* 0x00000008ff097819 */ /* 0x000fe40000011605 */
[----:B------:R-:W-:Y:S01]  /*1050*/  LOP3.LUT R6, R6, 0xf00000, R7, 0xf8, !PT ;  /* 0x00f0000006067812 */ /* 0x000fe200078ef807 */
[----:B------:R-:W-:-:S03]  /*1060*/  IMAD.SHL.U32 R7, R5, 0x10, RZ ;  /* 0x0000001005077824 */ /* 0x000fc600078e00ff */
[----:B------:R-:W-:Y:S02]  /*1070*/  LOP3.LUT R6, R6, 0xf00, R9, 0xf8, !PT ;  /* 0x00000f0006067812 */ /* 0x000fe400078ef809 */
[----:B------:R-:W-:Y:S02]  /*1080*/  SHF.R.U32.HI R9, RZ, 0xc, R5 ;  /* 0x0000000cff097819 */ /* 0x000fe40000011605 */
[----:B------:R-:W-:-:S04]  /*1090*/  LOP3.LUT R6, R6, 0xf000000, R7, 0xf8, !PT ;  /* 0x0f00000006067812 */ /* 0x000fc800078ef807 */
[----:B------:R-:W-:-:S04]  /*10a0*/  LOP3.LUT R6, R6, 0xf000, R9, 0xf8, !PT ;  /* 0x0000f00006067812 */ /* 0x000fc800078ef809 */
[----:B------:R-:W-:-:S05]  /*10b0*/  LOP3.LUT R5, R6, 0xf0000000, R5, 0xf8, !PT ;  /* 0xf000000006057812 */ /* 0x000fca00078ef805 */
[----:B------:R0:W-:Y:S01]  /*10c0*/  STG.E desc[UR4][R2.64], R5 ;  /* 0x0000000502007986 */ /* 0x0001e2000c101904 */
[----:B------:R-:W-:Y:S05]  /*10d0*/  @P0 BRA `(.L_x_48) ;  /* 0xfffffffc009c0947 */ /* 0x000fea000383ffff */
.L_x_47:
[----:B------:R-:W-:Y:S05]  /*10e0*/  @!P1 BRA `(.L_x_46) ;  /* 0x0000000400689947 */ /* 0x000fea0003800000 */
[C-C-:B------:R-:W-:Y:S01]  /*10f0*/  SHF.L.U64.HI R6, R13.reuse, 0x4, R8.reuse ;  /* 0x000000040d067819 */ /* 0x140fe20000010208 */
[C---:B------:R-:W-:Y:S01]  /*1100*/  IMAD.SHL.U32 R9, R13.reuse, 0x4, RZ ;  /* 0x000000040d097824 */ /* 0x040fe200078e00ff */
[----:B------:R-:W-:-:S07]  /*1110*/  SHF.L.U64.HI R7, R13, 0x2, R8 ;  /* 0x000000020d077819 */ /* 0x000fce0000010208 */
.L_x_49:
[----:B0-----:R-:W-:Y:S02]  /*1120*/  IMAD.MOV.U32 R2, RZ, RZ, R12 ;  /* 0x000000ffff027224 */ /* 0x001fe400078e000c */
[----:B-1----:R-:W-:-:S05]  /*1130*/  IMAD.MOV.U32 R3, RZ, RZ, R15 ;  /* 0x000000ffff037224 */ /* 0x002fca00078e000f */
[----:B------:R-:W2:Y:S02]  /*1140*/  LDG.E R8, desc[UR4][R2.64] ;  /* 0x0000000402087981 */ /* 0x000ea4000c1e1900 */
[C---:B--2---:R-:W-:Y:S02]  /*1150*/  LOP3.LUT R5, R8.reuse, 0xf0, RZ, 0xc0, !PT ;  /* 0x000000f008057812 */ /* 0x044fe400078ec0ff */
[----:B------:R-:W-:Y:S02]  /*1160*/  LOP3.LUT R4, R8, 0xf, RZ, 0xc0, !PT ;  /* 0x0000000f08047812 */ /* 0x000fe400078ec0ff */
[--C-:B------:R-:W-:Y:S01]  /*1170*/  SHF.R.U32.HI R11, RZ, 0x4, R8.reuse ;  /* 0x00000004ff0b7819 */ /* 0x100fe20000011608 */
[----:B------:R-:W-:Y:S01]  /*1180*/  IMAD.SHL.U32 R5, R5, 0x1000, RZ ;  /* 0x0000100005057824 */ /* 0x000fe200078e00ff */
[----:B------:R-:W-:-:S04]  /*1190*/  SHF.R.U32.HI R10, RZ, 0xc, R8 ;  /* 0x0000000cff0a7819 */ /* 0x000fc80000011608 */
[----:B------:R-:W-:Y:S01]  /*11a0*/  LOP3.LUT R4, R5, 0xfffff000, R4, 0xe2, !PT ;  /* 0xfffff00005047812 */ /* 0x000fe200078ee204 */
[----:B------:R-:W-:-:S03]  /*11b0*/  IMAD.SHL.U32 R5, R8, 0x100, RZ ;  /* 0x0000010008057824 */ /* 0x000fc600078e00ff */
[----:B------:R-:W-:Y:S02]  /*11c0*/  LOP3.LUT R4, R4, 0xf0, R11, 0xf8, !PT ;  /* 0x000000f004047812 */ /* 0x000fe400078ef80b */
[----:B------:R-:W-:Y:S02]  /*11d0*/  SHF.R.U32.HI R11, RZ, 0x8, R8 ;  /* 0x00000008ff0b7819 */ /* 0x000fe40000011608 */
[----:B------:R-:W-:Y:S01]  /*11e0*/  LOP3.LUT R4, R4, 0xf00000, R5, 0xf8, !PT ;  /* 0x00f0000004047812 */ /* 0x000fe200078ef805 */
[----:B------:R-:W-:-:S03]  /*11f0*/  IMAD.SHL.U32 R5, R8, 0x10, RZ ;  /* 0x0000001008057824 */ /* 0x000fc600078e00ff */
[----:B------:R-:W-:-:S04]  /*1200*/  LOP3.LUT R4, R4, 0xf00, R11, 0xf8, !PT ;  /* 0x00000f0004047812 */ /* 0x000fc800078ef80b */
[----:B------:R-:W-:Y:S02]  /*1210*/  LOP3.LUT R5, R4, 0xf000000, R5, 0xf8, !PT ;  /* 0x0f00000004057812 */ /* 0x000fe400078ef805 */
[----:B------:R-:W-:Y:S02]  /*1220*/  IADD3 R4, P0, R12, R9, RZ ;  /* 0x000000090c047210 */ /* 0x000fe40007f1e0ff */
[----:B------:R-:W-:-:S03]  /*1230*/  LOP3.LUT R11, R5, 0xf000, R10, 0xf8, !PT ;  /* 0x0000f000050b7812 */ /* 0x000fc600078ef80a */
[----:B------:R-:W-:Y:S01]  /*1240*/  IMAD.X R5, R15, 0x1, R7, P0 ;  /* 0x000000010f057824 */ /* 0x000fe200000e0607 */
[----:B------:R-:W-:-:S05]  /*1250*/  LOP3.LUT R11, R11, 0xf0000000, R8, 0xf8, !PT ;  /* 0xf00000000b0b7812 */ /* 0x000fca00078ef808 */
[----:B------:R0:W-:Y:S04]  /*1260*/  STG.E desc[UR4][R2.64], R11 ;  /* 0x0000000b02007986 */ /* 0x0001e8000c101904 */
[----:B------:R-:W2:Y:S02]  /*1270*/  LDG.E R8, desc[UR4][R4.64] ;  /* 0x0000000404087981 */ /* 0x000ea4000c1e1900 */
[C---:B--2---:R-:W-:Y:S01]  /*1280*/  LOP3.LUT R14, R8.reuse, 0xf0, RZ, 0xc0, !PT ;  /* 0x000000f0080e7812 */ /* 0x044fe200078ec0ff */
[C---:B0-----:R-:W-:Y:S01]  /*1290*/  IMAD.SHL.U32 R2, R8.reuse, 0x10, RZ ;  /* 0x0000001008027824 */ /* 0x041fe200078e00ff */
[----:B------:R-:W-:Y:S02]  /*12a0*/  LOP3.LUT R10, R8, 0xf, RZ, 0xc0, !PT ;  /* 0x0000000f080a7812 */ /* 0x000fe400078ec0ff */
[----:B------:R-:W-:Y:S01]  /*12b0*/  SHF.R.U32.HI R17, RZ, 0x4, R8 ;  /* 0x00000004ff117819 */ /* 0x000fe20000011608 */
[----:B------:R-:W-:-:S02]  /*12c0*/  IMAD.SHL.U32 R19, R14, 0x1000, RZ ;  /* 0x000010000e137824 */ /* 0x000fc400078e00ff */
[----:B------:R-:W-:-:S03]  /*12d0*/  IMAD.SHL.U32 R14, R8, 0x100, RZ ;  /* 0x00000100080e7824 */ /* 0x000fc600078e00ff */
[----:B------:R-:W-:Y:S02]  /*12e0*/  LOP3.LUT R10, R19, 0xfffff000, R10, 0xe2, !PT ;  /* 0xfffff000130a7812 */ /* 0x000fe400078ee20a */
[--C-:B------:R-:W-:Y:S02]  /*12f0*/  SHF.R.U32.HI R19, RZ, 0x8, R8.reuse ;  /* 0x00000008ff137819 */ /* 0x100fe40000011608 */
[----:B------:R-:W-:Y:S02]  /*1300*/  LOP3.LUT R17, R10, 0xf0, R17, 0xf8, !PT ;  /* 0x000000f00a117812 */ /* 0x000fe400078ef811 */
[----:B------:R-:W-:Y:S02]  /*1310*/  SHF.R.U32.HI R10, RZ, 0xc, R8 ;  /* 0x0000000cff0a7819 */ /* 0x000fe40000011608 */
[----:B------:R-:W-:-:S04]  /*1320*/  LOP3.LUT R14, R17, 0xf00000, R14, 0xf8, !PT ;  /* 0x00f00000110e7812 */ /* 0x000fc800078ef80e */
        /* <DEDUP_REMOVED lines=12> */
[----:B------:R-:W-:-:S05]  /*13f0*/  IMAD.SHL.U32 R11, R11, 0x1000, RZ ;  /* 0x000010000b0b7824 */ /* 0x000fca00078e00ff */
[----:B------:R-:W-:Y:S01]  /*1400*/  LOP3.LUT R10, R11, 0xfffff000, R10, 0xe2, !PT ;  /* 0xfffff0000b0a7812 */ /* 0x000fe200078ee20a */
[----:B------:R-:W-:-:S03]  /*1410*/  IMAD.SHL.U32 R11, R8, 0x100, RZ ;  /* 0x00000100080b7824 */ /* 0x000fc600078e00ff */
[----:B------:R-:W-:Y:S02]  /*1420*/  LOP3.LUT R10, R10, 0xf0, R17, 0xf8, !PT ;  /* 0x000000f00a0a7812 */ /* 0x000fe400078ef811 */
[----:B------:R-:W-:Y:S02]  /*1430*/  SHF.R.U32.HI R17, RZ, 0x8, R8 ;  /* 0x00000008ff117819 */ /* 0x000fe40000011608 */
[----:B------:R-:W-:-:S04]  /*1440*/  LOP3.LUT R10, R10, 0xf00000, R11, 0xf8, !PT ;  /* 0x00f000000a0a7812 */ /* 0x000fc800078ef80b */
[----:B------:R-:W-:Y:S02]  /*1450*/  LOP3.LUT R17, R10, 0xf00, R17, 0xf8, !PT ;  /* 0x00000f000a117812 */ /* 0x000fe400078ef811 */
[----:B------:R-:W-:Y:S02]  /*1460*/  SHF.R.U32.HI R10, RZ, 0xc, R8 ;  /* 0x0000000cff0a7819 */ /* 0x000fe40000011608 */
[----:B------:R-:W-:Y:S02]  /*1470*/  LOP3.LUT R17, R17, 0xf000000, R4, 0xf8, !PT ;  /* 0x0f00000011117812 */ /* 0x000fe400078ef804 */
[----:B------:R-:W-:Y:S02]  /*1480*/  IADD3 R4, P0, R2, R9, RZ ;  /* 0x0000000902047210 */ /* 0x000fe40007f1e0ff */
[----:B------:R-:W-:-:S03]  /*1490*/  LOP3.LUT R17, R17, 0xf000, R10, 0xf8, !PT ;  /* 0x0000f00011117812 */ /* 0x000fc600078ef80a */
[----:B------:R-:W-:Y:S01]  /*14a0*/  IMAD.X R5, R3, 0x1, R7, P0 ;  /* 0x0000000103057824 */ /* 0x000fe200000e0607 */
[----:B------:R-:W-:-:S05]  /*14b0*/  LOP3.LUT R17, R17, 0xf0000000, R8, 0xf8, !PT ;  /* 0xf000000011117812 */ /* 0x000fca00078ef808 */
[----:B------:R0:W-:Y:S04]  /*14c0*/  STG.E desc[UR4][R2.64], R17 ;  /* 0x0000001102007986 */ /* 0x0001e8000c101904 */
[----:B------:R-:W2:Y:S01]  /*14d0*/  LDG.E R8, desc[UR4][R4.64] ;  /* 0x0000000404087981 */ /* 0x000ea2000c1e1900 */
[----:B------:R-:W-:-:S05]  /*14e0*/  VIADD R0, R0, 0x20 ;  /* 0x0000002000007836 */ /* 0x000fca0000000000 */
[----:B------:R-:W-:Y:S02]  /*14f0*/  ISETP.GE.AND P0, PT, R0, UR7, PT ;  /* 0x0000000700007c0c */ /* 0x000fe4000bf06270 */
[C---:B--2---:R-:W-:Y:S01]  /*1500*/  LOP3.LUT R11, R8.reuse, 0xf0, RZ, 0xc0, !PT ;  /* 0x000000f0080b7812 */ /* 0x044fe200078ec0ff */
[C---:B0-----:R-:W-:Y:S01]  /*1510*/  IMAD.SHL.U32 R2, R8.reuse, 0x10, RZ ;  /* 0x0000001008027824 */ /* 0x041fe200078e00ff */
        /* <DEDUP_REMOVED lines=8> */
[----:B------:R-:W-:-:S04]  /*15a0*/  LOP3.LUT R10, R10, 0xf00000, R11, 0xf8, !PT ;  /* 0x00f000000a0a7812 */ /* 0x000fc800078ef80b */
[----:B------:R-:W-:Y:S02]  /*15b0*/  LOP3.LUT R19, R10, 0xf00, R19, 0xf8, !PT ;  /* 0x00000f000a137812 */ /* 0x000fe400078ef813 */
[----:B------:R-:W-:Y:S02]  /*15c0*/  IADD3 R10, P1, R4, R9, RZ ;  /* 0x00000009040a7210 */ /* 0x000fe40007f3e0ff */
[----:B------:R-:W-:-:S03]  /*15d0*/  LOP3.LUT R2, R19, 0xf000000, R2, 0xf8, !PT ;  /* 0x0f00000013027812 */ /* 0x000fc600078ef802 */
[----:B------:R-:W-:Y:S01]  /*15e0*/  IMAD.X R11, R5, 0x1, R7, P1 ;  /* 0x00000001050b7824 */ /* 0x000fe200008e0607 */
[----:B------:R-:W-:Y:S02]  /*15f0*/  LOP3.LUT R3, R2, 0xf000, R3, 0xf8, !PT ;  /* 0x0000f00002037812 */ /* 0x000fe400078ef803 */
[----:B------:R-:W-:Y:S01]  /*1600*/  LEA R2, P2, R13, R12, 0x4 ;  /* 0x0000000c0d027211 */ /* 0x000fe200078420ff */
[----:B------:R-:W-:Y:S01]  /*1610*/  IMAD.MOV.U32 R12, RZ, RZ, R10 ;  /* 0x000000ffff0c7224 */ /* 0x000fe200078e000a */
[----:B------:R-:W-:-:S03]  /*1620*/  LOP3.LUT R3, R3, 0xf0000000, R8, 0xf8, !PT ;  /* 0xf000000003037812 */ /* 0x000fc600078ef808 */
[----:B------:R-:W-:Y:S02]  /*1630*/  IMAD.X R8, R15, 0x1, R6, P2 ;  /* 0x000000010f087824 */ /* 0x000fe400010e0606 */
[----:B------:R1:W-:Y:S01]  /*1640*/  STG.E desc[UR4][R4.64], R3 ;  /* 0x0000000304007986 */ /* 0x0003e2000c101904 */
[----:B------:R-:W-:Y:S01]  /*1650*/  IMAD.MOV.U32 R15, RZ, RZ, R11 ;  /* 0x000000ffff0f7224 */ /* 0x000fe200078e000b */
[----:B------:R-:W-:Y:S06]  /*1660*/  @!P0 BRA `(.L_x_49) ;  /* 0xfffffff800ac8947 */ /* 0x000fec000383ffff */
[----:B------:R-:W-:Y:S02]  /*1670*/  IMAD.MOV.U32 R12, RZ, RZ, R2 ;  /* 0x000000ffff0c7224 */ /* 0x000fe400078e0002 */
[----:B------:R-:W-:-:S07]  /*1680*/  IMAD.MOV.U32 R15, RZ, RZ, R8 ;  /* 0x000000ffff0f7224 */ /* 0x000fce00078e0008 */
.L_x_46:
[----:B------:R-:W-:Y:S01]  /*1690*/  ULDC UR6, c[0x0][0x230] ;  /* 0x00008c0000067ab9 */ /* 0x000fe20000000800 */
[----:B------:R-:W-:Y:S01]  /*16a0*/  ULDC UR7, c[0x0][0x234] ;  /* 0x00008d0000077ab9 */ /* 0x000fe20000000800 */
[----:B------:R-:W-:-:S13]  /*16b0*/  ISETP.GE.AND P0, PT, R0, UR6, PT ;  /* 0x0000000600007c0c */ /* 0x000fda000bf06270 */
[----:B------:R-:W-:Y:S05]  /*16c0*/  @P0 BRA `(.L_x_50) ;  /* 0x0000000400840947 */ /* 0x000fea0003800000 */
.L_x_51:
[----:B0-2---:R-:W-:Y:S02]  /*16d0*/  IMAD.MOV.U32 R2, RZ, RZ, R12 ;  /* 0x000000ffff027224 */ /* 0x005fe400078e000c */
[----:B-1----:R-:W-:-:S05]  /*16e0*/  IMAD.MOV.U32 R3, RZ, RZ, R15 ;  /* 0x000000ffff037224 */ /* 0x002fca00078e000f */
[----:B------:R-:W2:Y:S01]  /*16f0*/  LDG.E R10, desc[UR4][R2.64] ;  /* 0x00000004020a7981 */ /* 0x000ea2000c1e1900 */
[----:B------:R-:W-:-:S04]  /*1700*/  IMAD.WIDE R6, R13, 0x4, R2 ;  /* 0x000000040d067825 */ /* 0x000fc800078e0202 */
[----:B------:R-:W-:Y:S01]  /*1710*/  IMAD.WIDE R4, R13, 0x8, R2 ;  /* 0x000000080d047825 */ /* 0x000fe200078e0202 */
[----:B------:R-:W3:Y:S04]  /*1720*/  LDG.E R9, desc[UR4][R6.64] ;  /* 0x0000000406097981 */ /* 0x000ee8000c1e1900 */
[----:B------:R-:W4:Y:S01]  /*1730*/  LDG.E R8, desc[UR4][R4.64] ;  /* 0x0000000404087981 */ /* 0x000f22000c1e1900 */
[----:B------:R-:W-:-:S05]  /*1740*/  VIADD R0, R0, 0x20 ;  /* 0x0000002000007836 */ /* 0x000fca0000000000 */
[----:B------:R-:W-:Y:S02]  /*1750*/  ISETP.GE.AND P0, PT, R0, UR6, PT ;  /* 0x0000000600007c0c */ /* 0x000fe4000bf06270 */
[C---:B--2---:R-:W-:Y:S01]  /*1760*/  LOP3.LUT R12, R10.reuse, 0x38, RZ, 0xc0, !PT ;  /* 0x000000380a0c7812 */ /* 0x044fe200078ec0ff */
[C---:B------:R-:W-:Y:S01]  /*1770*/  IMAD.SHL.U32 R14, R10.reuse, 0x10, RZ ;  /* 0x000000100a0e7824 */ /* 0x040fe200078e00ff */
[----:B------:R-:W-:-:S03]  /*1780*/  LOP3.LUT R11, R10, 0x7, RZ, 0xc0, !PT ;  /* 0x000000070a0b7812 */ /* 0x000fc600078ec0ff */
[----:B------:R-:W-:Y:S01]  /*1790*/  IMAD.SHL.U32 R12, R12, 0x2000, RZ ;  /* 0x000020000c0c7824 */ /* 0x000fe200078e00ff */
[----:B---3--:R-:W-:Y:S01]  /*17a0*/  SHF.R.U32.HI R17, RZ, 0x1, R9 ;  /* 0x00000001ff117819 */ /* 0x008fe20000011609 */
[----:B------:R-:W-:-:S03]  /*17b0*/  IMAD.SHL.U32 R16, R9, 0x8000, RZ ;  /* 0x0000800009107824 */ /* 0x000fc600078e00ff */
[----:B------:R-:W-:Y:S02]  /*17c0*/  LOP3.LUT R11, R12, 0xffffe000, R11, 0xe2, !PT ;  /* 0xffffe0000c0b7812 */ /* 0x000fe400078ee20b */
[----:B------:R-:W-:Y:S02]  /*17d0*/  SHF.R.U32.HI R12, RZ, 0x3, R10 ;  /* 0x00000003ff0c7819 */ /* 0x000fe4000001160a */
[----:B----4-:R-:W-:Y:S02]  /*17e0*/  SHF.L.U32.HI R18, R9, 0x4, R8 ;  /* 0x0000000409127819 */ /* 0x010fe40000010608 */
[----:B------:R-:W-:Y:S01]  /*17f0*/  LOP3.LUT R11, R11, 0x38, R12, 0xf8, !PT ;  /* 0x000000380b0b7812 */ /* 0x000fe200078ef80c */
[----:B------:R-:W-:Y:S01]  /*1800*/  IMAD.SHL.U32 R12, R10, 0x400, RZ ;  /* 0x000004000a0c7824 */ /* 0x000fe200078e00ff */
[----:B------:R-:W-:Y:S02]  /*1810*/  LOP3.LUT R18, R18, 0x38, RZ, 0xc0, !PT ;  /* 0x0000003812127812 */ /* 0x000fe400078ec0ff */
[----:B------:R-:W-:-:S02]  /*1820*/  LOP3.LUT R16, R16, 0x70000, RZ, 0xc0, !PT ;  /* 0x0007000010107812 */ /* 0x000fc400078ec0ff */
[----:B------:R-:W-:Y:S01]  /*1830*/  LOP3.LUT R11, R11, 0x380000, R12, 0xf8, !PT ;  /* 0x003800000b0b7812 */ /* 0x000fe200078ef80c */
[----:B------:R-:W-:Y:S01]  /*1840*/  IMAD.SHL.U32 R19, R18, 0x2000, RZ ;  /* 0x0000200012137824 */ /* 0x000fe200078e00ff */
[----:B------:R-:W-:Y:S02]  /*1850*/  SHF.R.U32.HI R12, RZ, 0x6, R10 ;  /* 0x00000006ff0c7819 */ /* 0x000fe4000001160a */
[----:B------:R-:W-:Y:S02]  /*1860*/  LOP3.LUT R17, R17, 0x38, RZ, 0xc0, !PT ;  /* 0x0000003811117812 */ /* 0x000fe400078ec0ff */
[----:B------:R-:W-:Y:S01]  /*1870*/  LOP3.LUT R11, R11, 0x1c0, R12, 0xf8, !PT ;  /* 0x000001c00b0b7812 */ /* 0x000fe200078ef80c */
[----:B------:R-:W-:-:S05]  /*1880*/  IMAD.SHL.U32 R12, R10, 0x80, RZ ;  /* 0x000000800a0c7824 */ /* 0x000fca00078e00ff */
[----:B------:R-:W-:Y:S02]  /*1890*/  LOP3.LUT R11, R11, 0x1c00000, R12, 0xf8, !PT ;  /* 0x01c000000b0b7812 */ /* 0x000fe400078ef80c */
[----:B------:R-:W-:-:S04]  /*18a0*/  SHF.R.U32.HI R12, RZ, 0x9, R10 ;  /* 0x00000009ff0c7819 */ /* 0x000fc8000001160a */
[----:B------:R-:W-:Y:S01]  /*18b0*/  LOP3.LUT R11, R11, 0xe00, R12, 0xf8, !PT ;  /* 0x00000e000b0b7812 */ /* 0x000fe200078ef80c */
[----:B------:R-:W-:-:S03]  /*18c0*/  IMAD.SHL.U32 R12, R9, 0x4, RZ ;  /* 0x00000004090c7824 */ /* 0x000fc600078e00ff */
[----:B------:R-:W-:Y:S02]  /*18d0*/  LOP3.LUT R14, R11, 0xe000000, R14, 0xf8, !PT ;  /* 0x0e0000000b0e7812 */ /* 0x000fe400078ef80e */
[----:B------:R-:W-:Y:S02]  /*18e0*/  LOP3.LUT R15, R12, 0x4, RZ, 0xc0, !PT ;  /* 0x000000040c0f7812 */ /* 0x000fe400078ec0ff */
[----:B------:R-:W-:Y:S02]  /*18f0*/  SHF.R.U32.HI R11, RZ, 0x1c, R9 ;  /* 0x0000001cff0b7819 */ /* 0x000fe40000011609 */
[C---:B------:R-:W-:Y:S02]  /*1900*/  LEA.HI R15, R10.reuse, R15, RZ, 0x2 ;  /* 0x0000000f0a0f7211 */ /* 0x040fe400078f10ff */
[----:B------:R-:W-:Y:S02]  /*1910*/  LOP3.LUT R12, R11, 0x7, RZ, 0xc0, !PT ;  /* 0x000000070b0c7812 */ /* 0x000fe400078ec0ff */
[----:B------:R-:W-:Y:S01]  /*1920*/  IADD3 R15, R17, R15, R16 ;  /* 0x0000000f110f7210 */ /* 0x000fe20007ffe010 */
[----:B------:R-:W-:Y:S01]  /*1930*/  IMAD.SHL.U32 R16, R9, 0x1000, RZ ;  /* 0x0000100009107824 */ /* 0x000fe200078e00ff */
[----:B------:R-:W-:Y:S01]  /*1940*/  LOP3.LUT R17, R19, 0xffffe000, R12, 0xe2, !PT ;  /* 0xffffe00013117812 */ /* 0x000fe200078ee20c */
[----:B------:R-:W-:Y:S01]  /*1950*/  IMAD.SHL.U32 R12, R10, 0x2, RZ ;  /* 0x000000020a0c7824 */ /* 0x000fe200078e00ff */
[----:B------:R-:W-:Y:S01]  /*1960*/  SHF.R.U32.HI R11, RZ, 0xc, R10 ;  /* 0x0000000cff0b7819 */ /* 0x000fe2000001160a */
[----:B------:R-:W-:Y:S01]  /*1970*/  IMAD.SHL.U32 R10, R8, 0x2, RZ ;  /* 0x00000002080a7824 */ /* 0x000fe200078e00ff */
[----:B------:R-:W-:Y:S01]  /*1980*/  LOP3.LUT R16, R16, 0x380000, RZ, 0xc0, !PT ;  /* 0x0038000010107812 */ /* 0x000fe200078ec0ff */
[----:B------:R-:W-:Y:S01]  /*1990*/  IMAD.SHL.U32 R19, R8, 0x4000, RZ ;  /* 0x0000400008137824 */ /* 0x000fe200078e00ff */
[----:B------:R-:W-:-:S02]  /*19a0*/  LOP3.LUT R11, R14, 0x7000, R11, 0xf8, !PT ;  /* 0x000070000e0b7812 */ /* 0x000fc400078ef80b */
[----:B------:R-:W-:Y:S02]  /*19b0*/  SHF.R.U32.HI R14, RZ, 0x4, R9 ;  /* 0x00000004ff0e7819 */ /* 0x000fe40000011609 */
[----:B------:R-:W-:Y:S02]  /*19c0*/  LOP3.LUT R18, R17, 0x38, R10, 0xf8, !PT ;  /* 0x0000003811127812 */ /* 0x000fe400078ef80a */
[----:B------:R-:W-:Y:S02]  /*19d0*/  LOP3.LUT R17, R14, 0x1c0, RZ, 0xc0, !PT ;  /* 0x000001c00e117812 */ /* 0x000fe400078ec0ff */
[----:B------:R-:W-:Y:S02]  /*19e0*/  LOP3.LUT R11, R11, 0x70000000, R12, 0xf8, !PT ;  /* 0x700000000b0b7812 */ /* 0x000fe400078ef80c */
[----:B------:R-:W-:Y:S01]  /*19f0*/  LOP3.LUT R19, R18, 0x380000, R19, 0xf8, !PT ;  /* 0x0038000012137812 */ /* 0x000fe200078ef813 */
[----:B------:R-:W-:Y:S01]  /*1a00*/  IMAD.SHL.U32 R18, R8, 0x800, RZ ;  /* 0x0000080008127824 */ /* 0x000fe200078e00ff */
[----:B------:R-:W-:-:S02]  /*1a10*/  SHF.R.U32.HI R12, RZ, 0x2, R8 ;  /* 0x00000002ff0c7819 */ /* 0x000fc40000011608 */
[----:B------:R-:W-:Y:S02]  /*1a20*/  LOP3.LUT R14, R14, 0x3ffffc0, RZ, 0xc0, !PT ;  /* 0x03ffffc00e0e7812 */ /* 0x000fe400078ec0ff */
[----:B------:R-:W-:Y:S01]  /*1a30*/  IADD3 R15, R17, R15, R16 ;  /* 0x0000000f110f7210 */ /* 0x000fe20007ffe010 */
[----:B------:R-:W-:Y:S01]  /*1a40*/  IMAD.SHL.U32 R16, R9, 0x200, RZ ;  /* 0x0000020009107824 */ /* 0x000fe200078e00ff */
[----:B------:R-:W-:Y:S02]  /*1a50*/  LOP3.LUT R19, R19, 0x1c0, R12, 0xf8, !PT ;  /* 0x000001c013137812 */ /* 0x000fe400078ef80c */
[----:B------:R-:W-:Y:S02]  /*1a60*/  SHF.R.U32.HI R17, RZ, 0x3, R14 ;  /* 0x00000003ff117819 */ /* 0x000fe4000001160e */
[----:B------:R-:W-:Y:S02]  /*1a70*/  LOP3.LUT R12, R12, 0x3ffffc0, RZ, 0xc0, !PT ;  /* 0x03ffffc00c0c7812 */ /* 0x000fe400078ec0ff */
[----:B------:R-:W-:Y:S01]  /*1a80*/  LOP3.LUT R19, R19, 0x1c00000, R18, 0xf8, !PT ;  /* 0x01c0000013137812 */ /* 0x000fe200078ef812 */
[C---:B------:R-:W-:Y:S01]  /*1a90*/  IMAD.SHL.U32 R18, R9.reuse, 0x40, RZ ;  /* 0x0000004009127824 */ /* 0x040fe200078e00ff */
[----:B------:R-:W-:Y:S01]  /*1aa0*/  LOP3.LUT R16, R16, 0x1c00000, RZ, 0xc0, !PT ;  /* 0x01c0000010107812 */ /* 0x000fe200078ec0ff */
[----:B------:R-:W-:Y:S01]  /*1ab0*/  IMAD.SHL.U32 R9, R9, 0x8, RZ ;  /* 0x0000000809097824 */ /* 0x000fe200078e00ff */
[----:B------:R-:W-:-:S02]  /*1ac0*/  LOP3.LUT R17, R17, 0xe00, RZ, 0xc0, !PT ;  /* 0x00000e0011117812 */ /* 0x000fc400078ec0ff */
[----:B------:R-:W-:Y:S02]  /*1ad0*/  SHF.R.U32.HI R20, RZ, 0x3, R12 ;  /* 0x00000003ff147819 */ /* 0x000fe4000001160c */
[----:B------:R-:W-:Y:S02]  /*1ae0*/  SHF.R.U32.HI R14, RZ, 0x6, R14 ;  /* 0x00000006ff0e7819 */ /* 0x000fe4000001160e */
[----:B------:R-:W-:Y:S01]  /*1af0*/  IADD3 R15, R17, R15, R16 ;  /* 0x0000000f110f7210 */ /* 0x000fe20007ffe010 */
[----:B------:R-:W-:Y:S01]  /*1b00*/  IMAD.SHL.U32 R16, R8, 0x100, RZ ;  /* 0x0000010008107824 */ /* 0x000fe200078e00ff */
[----:B------:R-:W-:Y:S02]  /*1b10*/  LOP3.LUT R19, R19, 0xe00, R20, 0xf8, !PT ;  /* 0x00000e0013137812 */ /* 0x000fe400078ef814 */
[----:B------:R-:W-:Y:S02]  /*1b20*/  SHF.R.U32.HI R17, RZ, 0xc, R8 ;  /* 0x0000000cff117819 */ /* 0x000fe40000011608 */
[----:B------:R-:W-:-:S02]  /*1b30*/  LOP3.LUT R20, R10, 0x80000000, RZ, 0xc0, !PT ;  /* 0x800000000a147812 */ /* 0x000fc400078ec0ff */
[----:B------:R-:W-:Y:S02]  /*1b40*/  LOP3.LUT R18, R18, 0xe000000, RZ, 0xc0, !PT ;  /* 0x0e00000012127812 */ /* 0x000fe400078ec0ff */
[----:B------:R-:W-:Y:S02]  /*1b50*/  LOP3.LUT R14, R14, 0x7000, RZ, 0xc0, !PT ;  /* 0x000070000e0e7812 */ /* 0x000fe400078ec0ff */
[----:B------:R-:W-:Y:S01]  /*1b60*/  LOP3.LUT R20, R20, 0x8000, R17, 0xf8, !PT ;  /* 0x0000800014147812 */ /* 0x000fe200078ef811 */
[----:B------:R-:W-:Y:S01]  /*1b70*/  IMAD.SHL.U32 R17, R8, 0x4, RZ ;  /* 0x0000000408117824 */ /* 0x000fe200078e00ff */
[----:B------:R-:W-:Y:S02]  /*1b80*/  IADD3 R10, R14, R15, R18 ;  /* 0x0000000f0e0a7210 */ /* 0x000fe40007ffe012 */
[----:B------:R-:W-:Y:S02]  /*1b90*/  SHF.R.U32.HI R15, RZ, 0x6, R12 ;  /* 0x00000006ff0f7819 */ /* 0x000fe4000001160c */
[----:B------:R-:W-:-:S02]  /*1ba0*/  SHF.R.U32.HI R12, RZ, 0xd, R8 ;  /* 0x0000000dff0c7819 */ /* 0x000fc40000011608 */
[----:B------:R-:W-:Y:S02]  /*1bb0*/  LOP3.LUT R16, R19, 0xe000000, R16, 0xf8, !PT ;  /* 0x0e00000013107812 */ /* 0x000fe400078ef810 */
[----:B------:R-:W-:Y:S02]  /*1bc0*/  LOP3.LUT R19, R17, 0x80000000, RZ, 0xc0, !PT ;  /* 0x8000000011137812 */ /* 0x000fe400078ec0ff */
[----:B------:R-:W-:Y:S02]  /*1bd0*/  SHF.R.U32.HI R14, RZ, 0xb, R8 ;  /* 0x0000000bff0e7819 */ /* 0x000fe40000011608 */
[----:B------:R-:W-:Y:S01]  /*1be0*/  LOP3.LUT R17, R12, 0x8000, RZ, 0xc0, !PT ;  /* 0x000080000c117812 */ /* 0x000fe200078ec0ff */
[----:B------:R-:W-:Y:S01]  /*1bf0*/  IMAD.SHL.U32 R12, R8, 0x20, RZ ;  /* 0x00000020080c7824 */ /* 0x000fe200078e00ff */
[----:B------:R-:W-:Y:S02]  /*1c00*/  LOP3.LUT R15, R16, 0x7000, R15, 0xf8, !PT ;  /* 0x00007000100f7812 */ /* 0x000fe400078ef80f */
[----:B------:R-:W-:-:S02]  /*1c10*/  LOP3.LUT R14, R19, 0x8000, R14, 0xf8, !PT ;  /* 0x00008000130e7812 */ /* 0x000fc400078ef80e */
[----:B------:R-:W-:Y:S02]  /*1c20*/  LOP3.LUT R9, R9, 0x70000000, RZ, 0xc0, !PT ;  /* 0x7000000009097812 */ /* 0x000fe400078ec0ff */
[----:B------:R-:W-:Y:S02]  /*1c30*/  LOP3.LUT R17, R17, 0x80000000, R8, 0xf8, !PT ;  /* 0x8000000011117812 */ /* 0x000fe400078ef808 */
[----:B------:R-:W-:Y:S02]  /*1c40*/  LOP3.LUT R12, R15, 0x70000000, R12, 0xf8, !PT ;  /* 0x700000000f0c7812 */ /* 0x000fe400078ef80c */
[----:B------:R-:W-:Y:S01]  /*1c50*/  LOP3.LUT R11, R14, R11, RZ, 0xfc, !PT ;  /* 0x0000000b0e0b7212 */ /* 0x000fe200078efcff */
[----:B------:R-:W-:Y:S01]  /*1c60*/  IMAD.WIDE R14, R13, 0xc, R2 ;  /* 0x0000000c0d0e7825 */ /* 0x000fe200078e0202 */
[----:B------:R-:W-:Y:S02]  /*1c70*/  IADD3 R9, R20, R10, R9 ;  /* 0x0000000a14097210 */ /* 0x000fe40007ffe009 */
[----:B------:R-:W-:Y:S01]  /*1c80*/  LOP3.LUT R17, R17, R12, RZ, 0xfc, !PT ;  /* 0x0000000c11117212 */ /* 0x000fe200078efcff */
[----:B------:R2:W-:Y:S01]  /*1c90*/  STG.E desc[UR4][R2.64], R11 ;  /* 0x0000000b02007986 */ /* 0x0005e2000c101904 */
[----:B------:R-:W-:-:S03]  /*1ca0*/  IMAD.MOV.U32 R12, RZ, RZ, R14 ;  /* 0x000000ffff0c7224 */ /* 0x000fc600078e000e */
[----:B------:R2:W-:Y:S04]  /*1cb0*/  STG.E desc[UR4][R6.64], R9 ;  /* 0x0000000906007986 */ /* 0x0005e8000c101904 */
[----:B------:R2:W-:Y:S01]  /*1cc0*/  STG.E desc[UR4][R4.64], R17 ;  /* 0x0000001104007986 */ /* 0x0005e2000c101904 */
[----:B------:R-:W-:Y:S05]  /*1cd0*/  @!P0 BRA `(.L_x_51) ;  /* 0xfffffff8007c8947 */ /* 0x000fea000383ffff */
.L_x_50:
[----:B------:R-:W-:-:S13]  /*1ce0*/  ISETP.GE.AND P0, PT, R0, UR7, PT ;  /* 0x0000000700007c0c */ /* 0x000fda000bf06270 */
[----:B------:R-:W-:Y:S05]  /*1cf0*/  @P0 EXIT ;  /* 0x000000000000094d */ /* 0x000fea0003800000 */
[----:B0-2---:R-:W-:Y:S02]  /*1d00*/  LOP3.LUT R2, RZ, R0, RZ, 0x33, !PT ;  /* 0x00000000ff027212 */ /* 0x005fe400078e33ff */
[----:B-1----:R-:W-:-:S03]  /*1d10*/  SHF.R.S32.HI R4, RZ, 0x1f, R13 ;  /* 0x0000001fff047819 */ /* 0x002fc6000001140d */
[----:B------:R-:W-:-:S05]  /*1d20*/  VIADD R2, R2, UR7 ;  /* 0x0000000702027c36 */ /* 0x000fca0008000000 */
[C---:B------:R-:W-:Y:S02]  /*1d30*/  LOP3.LUT P0, RZ, R2.reuse, 0x10, RZ, 0xc0, !PT ;  /* 0x0000001002ff7812 */ /* 0x040fe4000780c0ff */
[----:B------:R-:W-:-:S11]  /*1d40*/  LOP3.LUT P1, RZ, R2, 0xfffffff0, RZ, 0xc0, !PT ;  /* 0xfffffff002ff7812 */ /* 0x000fd6000782c0ff */
[----:B------:R-:W-:Y:S05]  /*1d50*/  @P0 BRA `(.L_x_52) ;  /* 0x0000000000980947 */ /* 0x000fea0003800000 */
[----:B------:R-:W-:Y:S02]  /*1d60*/  IMAD.MOV.U32 R2, RZ, RZ, R12 ;  /* 0x000000ffff027224 */ /* 0x000fe400078e000c */
[----:B------:R-:W-:-:S05]  /*1d70*/  IMAD.MOV.U32 R3, RZ, RZ, R15 ;  /* 0x000000ffff037224 */ /* 0x000fca00078e000f */
[----:B------:R-:W2:Y:S01]  /*1d80*/  LDG.E R5, desc[UR4][R2.64] ;  /* 0x0000000402057981 */ /* 0x000ea2000c1e1900 */
[----:B------:R-:W-:Y:S01]  /*1d90*/  LEA R12, P0, R13, R12, 0x2 ;  /* 0x0000000c0d0c7211 */ /* 0x000fe200078010ff */
[----:B------:R-:W-:-:S03]  /*1da0*/  VIADD R0, R0, 0x10 ;  /* 0x0000001000007836 */ /* 0x000fc60000000000 */
[----:B------:R-:W-:Y:S02]  /*1db0*/  LEA.HI.X R15, R13, R15, R4, 0x2, P0 ;  /* 0x0000000f0d0f7211 */ /* 0x000fe400000f1404 */
        /* <DEDUP_REMOVED lines=31> */
[----:B------:R0:W-:Y:S02]  /*1fb0*/  STG.E desc[UR4][R2.64], R5 ;  /* 0x0000000502007986 */ /* 0x0001e4000c101904 */
.L_x_52:
[----:B------:R-:W-:Y:S05]  /*1fc0*/  @!P1 EXIT ;  /* 0x000000000000994d */ /* 0x000fea0003800000 */
[C---:B0-----:R-:W-:Y:S01]  /*1fd0*/  LEA R2, P0, R13.reuse, R12, 0x2 ;  /* 0x0000000c0d027211 */ /* 0x041fe200078010ff */
[C---:B------:R-:W-:Y:S01]  /*1fe0*/  IMAD.SHL.U32 R5, R13.reuse, 0x8, RZ ;  /* 0x000000080d057824 */ /* 0x040fe200078e00ff */
[C-C-:B------:R-:W-:Y:S02]  /*1ff0*/  SHF.L.U64.HI R3, R13.reuse, 0x3, R4.reuse ;  /* 0x000000030d037819 */ /* 0x140fe40000010204 */
[----:B------:R-:W-:-:S09]  /*2000*/  LEA.HI.X R7, R13, R15, R4, 0x2, P0 ;  /* 0x0000000f0d077211 */ /* 0x000fd200000f1404 */
.L_x_53:
[----:B------:R-:W-:-:S05]  /*2010*/  IMAD.MOV.U32 R13, RZ, RZ, R15 ;  /* 0x000000ffff0d7224 */ /* 0x000fca00078e000f */
[----:B------:R-:W2:Y:S02]  /*2020*/  LDG.E R4, desc[UR4][R12.64] ;  /* 0x000000040c047981 */ /* 0x000ea4000c1e1900 */
[C---:B0-2---:R-:W-:Y:S02]  /*2030*/  LOP3.LUT R8, R4.reuse, 0xc, RZ, 0xc0, !PT ;  /* 0x0000000c04087812 */ /* 0x045fe400078ec0ff */
[----:B------:R-:W-:Y:S02]  /*2040*/  LOP3.LUT R6, R4, 0x3, RZ, 0xc0, !PT ;  /* 0x0000000304067812 */ /* 0x000fe400078ec0ff */
[----:B------:R-:W-:Y:S01]  /*2050*/  SHF.R.U32.HI R9, RZ, 0x2, R4 ;  /* 0x00000002ff097819 */ /* 0x000fe20000011604 */
[----:B------:R-:W-:Y:S02]  /*2060*/  IMAD.SHL.U32 R11, R8, 0x4000, RZ ;  /* 0x00004000080b7824 */ /* 0x000fe400078e00ff */
        /* <DEDUP_REMOVED lines=24> */
[----:B------:R-:W-:-:S03]  /*21f0*/  IMAD.MOV.U32 R8, RZ, RZ, R2 ;  /* 0x000000ffff087224 */ /* 0x000fc600078e0002 */
[----:B------:R-:W-:-:S04]  /*2200*/  LOP3.LUT R6, R11, 0x30000000, R6, 0xf8, !PT ;  /* 0x300000000b067812 */ /* 0x000fc800078ef806 */
[----:B------:R-:W-:-:S04]  /*2210*/  LOP3.LUT R9, R6, 0xc000, R9, 0xf8, !PT ;  /* 0x0000c00006097812 */ /* 0x000fc800078ef809 */
[----:B------:R-:W-:Y:S01]  /*2220*/  LOP3.LUT R11, R9, 0xc0000000, R4, 0xf8, !PT ;  /* 0xc0000000090b7812 */ /* 0x000fe200078ef804 */
[----:B------:R-:W-:-:S04]  /*2230*/  IMAD.MOV.U32 R9, RZ, RZ, R7 ;  /* 0x000000ffff097224 */ /* 0x000fc800078e0007 */
[----:B------:R0:W-:Y:S04]  /*2240*/  STG.E desc[UR4][R12.64], R11 ;  /* 0x0000000b0c007986 */ /* 0x0001e8000c101904 */
[----:B------:R-:W2:Y:S01]  /*2250*/  LDG.E R2, desc[UR4][R8.64] ;  /* 0x0000000408027981 */ /* 0x000ea2000c1e1900 */
[----:B------:R-:W-:-:S05]  /*2260*/  VIADD R0, R0, 0x20 ;  /* 0x0000002000007836 */ /* 0x000fca0000000000 */
[----:B------:R-:W-:Y:S02]  /*2270*/  ISETP.GE.AND P0, PT, R0, UR7, PT ;  /* 0x0000000700007c0c */ /* 0x000fe4000bf06270 */
[----:B0-----:R-:W-:Y:S02]  /*2280*/  IADD3 R12, P2, R12, R5, RZ ;  /* 0x000000050c0c7210 */ /* 0x001fe40007f5e0ff */
[C---:B--2---:R-:W-:Y:S02]  /*2290*/  LOP3.LUT R6, R2.reuse, 0xc, RZ, 0xc0, !PT ;  /* 0x0000000c02067812 */ /* 0x044fe400078ec0ff */
[----:B------:R-:W-:Y:S02]  /*22a0*/  LOP3.LUT R4, R2, 0x3, RZ, 0xc0, !PT ;  /* 0x0000000302047812 */ /* 0x000fe400078ec0ff */
[--C-:B------:R-:W-:Y:S01]  /*22b0*/  SHF.R.U32.HI R7, RZ, 0x2, R2.reuse ;  /* 0x00000002ff077819 */ /* 0x100fe20000011602 */
[----:B------:R-:W-:Y:S01]  /*22c0*/  IMAD.SHL.U32 R15, R6, 0x4000, RZ ;  /* 0x00004000060f7824 */ /* 0x000fe200078e00ff */
[----:B------:R-:W-:Y:S01]  /*22d0*/  SHF.R.U32.HI R11, RZ, 0x8, R2 ;  /* 0x00000008ff0b7819 */ /* 0x000fe20000011602 */
        /* <DEDUP_REMOVED lines=9> */
[----:B------:R-:W-:Y:S01]  /*2370*/  LOP3.LUT R4, R15, 0x300000, R4, 0xf8, !PT ;  /* 0x003000000f047812 */ /* 0x000fe200078ef804 */
[----:B------:R-:W-:-:S03]  /*2380*/  IMAD.X R15, R13, 0x1, R3, P2 ;  /* 0x000000010d0f7824 */ /* 0x000fc600010e0603 */
        /* <DEDUP_REMOVED lines=14> */
[----:B------:R-:W-:-:S04]  /*2470*/  LOP3.LUT R7, R4, 0xc000, R7, 0xf8, !PT ;  /* 0x0000c00004077812 */ /* 0x000fc800078ef807 */
[----:B------:R-:W-:Y:S02]  /*2480*/  LOP3.LUT R11, R7, 0xc0000000, R2, 0xf8, !PT ;  /* 0xc0000000070b7812 */ /* 0x000fe400078ef802 */
[----:B------:R-:W-:-:S03]  /*2490*/  IADD3 R2, P1, R8, R5, RZ ;  /* 0x0000000508027210 */ /* 0x000fc60007f3e0ff */
[----:B------:R0:W-:Y:S02]  /*24a0*/  STG.E desc[UR4][R8.64], R11 ;  /* 0x0000000b08007986 */ /* 0x0001e4000c101904 */
[----:B------:R-:W-:Y:S01]  /*24b0*/  IMAD.X R7, R9, 0x1, R3, P1 ;  /* 0x0000000109077824 */ /* 0x000fe200008e0603 */
[----:B------:R-:W-:Y:S07]  /*24c0*/  @!P0 BRA `(.L_x_53) ;  /* 0xfffffff800d08947 */ /* 0x000fee000383ffff */
[----:B------:R-:W-:Y:S05]  /*24d0*/  EXIT ;  /* 0x000000000000794d */ /* 0x000fea0003800000 */
.L_x_54:
        /* <DEDUP_REMOVED lines=10> */
.L_x_58:


//--------------------- .nv.shared.reserved.0     --------------------------
	.section	.nv.shared.reserved.0,"aw",@nobits
	.weak		__nv_reservedSMEM_offset_0_alias
	.size		__nv_reservedSMEM_offset_0_alias, 0, 0
	.other		__nv_reservedSMEM_offset_0_alias,@"STO_CUDA_RESERVED_SHARED STV_DEFAULT"
__nv_reservedSMEM_offset_0_alias:
	.zero		0


//--------------------- .nv.global                --------------------------
	.section	.nv.global,"aw",@nobits
.nv.global:
	.type		_ZN42_INTERNAL_bf7ff425_11_q_matrix_cu_334ac6264cuda3std3__48in_placeE,@object
	.size		_ZN42_INTERNAL_bf7ff425_11_q_matrix_cu_334ac6264cuda3std3__48in_placeE,(_ZN42_INTERNAL_bf7ff425_11_q_matrix_cu_334ac6264cuda3std6ranges3__45__cpo8distanceE - _ZN42_INTERNAL_bf7ff425_11_q_matrix_cu_334ac6264cuda3std3__48in_placeE)
_ZN42_INTERNAL_bf7ff425_11_q_matrix_cu_334ac6264cuda3std3__48in_placeE:
	.zero		1
	.type		_ZN42_INTERNAL_bf7ff425_11_q_matrix_cu_334ac6264cuda3std6ranges3__45__cpo8distanceE,@object
	.size		_ZN42_INTERNAL_bf7ff425_11_q_matrix_cu_334ac6264cuda3std6ranges3__45__cpo8distanceE,(_ZN42_INTERNAL_bf7ff425_11_q_matrix_cu_334ac6264cuda3std3__45__cpo6cbeginE - _ZN42_INTERNAL_bf7ff425_11_q_matrix_cu_334ac6264cuda3std6ranges3__45__cpo8distanceE)
_ZN42_INTERNAL_bf7ff425_11_q_matrix_cu_334ac6264cuda3std6ranges3__45__cpo8distanceE:
	.zero		1
	.type		_ZN42_INTERNAL_bf7ff425_11_q_matrix_cu_334ac6264cuda3std3__45__cpo6cbeginE,@object
	.size		_ZN42_INTERNAL_bf7ff425_11_q_matrix_cu_334ac6264cuda3std3__45__cpo6cbeginE,(_ZN42_INTERNAL_bf7ff425_11_q_matrix_cu_334ac6264cuda3std6ranges3__45__cpo7advanceE - _ZN42_INTERNAL_bf7ff425_11_q_matrix_cu_334ac6264cuda3std3__45__cpo6cbeginE)
_ZN42_INTERNAL_bf7ff425_11_q_matrix_cu_334ac6264cuda3std3__45__cpo6cbeginE:
	.zero		1
	.type		_ZN42_INTERNAL_bf7ff425_11_q_matrix_cu_334ac6264cuda3std6ranges3__45__cpo7advanceE,@object
	.size		_ZN42_INTERNAL_bf7ff425_11_q_matrix_cu_334ac6264cuda3std6ranges3__45__cpo7advanceE,(_ZN42_INTERNAL_bf7ff425_11_q_matrix_cu_334ac6264cuda3std3__45__cpo7crbeginE - _ZN42_INTERNAL_bf7ff425_11_q_matrix_cu_334ac6264cuda3std6ranges3__45__cpo7advanceE)
_ZN42_INTERNAL_bf7ff425_11_q_matrix_cu_334ac6264cuda3std6ranges3__45__cpo7advanceE:
	.zero		1
	.type		_ZN42_INTERNAL_bf7ff425_11_q_matrix_cu_334ac6264cuda3std3__45__cpo7crbeginE,@object
	.size		_ZN42_INTERNAL_bf7ff425_11_q_matrix_cu_334ac6264cuda3std3__45__cpo7crbeginE,(_ZN42_INTERNAL_bf7ff425_11_q_matrix_cu_334ac6264cuda3std6ranges3__45__cpo4dataE - _ZN42_INTERNAL_bf7ff425_11_q_matrix_cu_334ac6264cuda3std3__45__cpo7crbeginE)
_ZN42_INTERNAL_bf7ff425_11_q_matrix_cu_334ac6264cuda3std3__45__cpo7crbeginE:
	.zero		1
	.type		_ZN42_INTERNAL_bf7ff425_11_q_matrix_cu_334ac6264cuda3std6ranges3__45__cpo4dataE,@object
	.size		_ZN42_INTERNAL_bf7ff425_11_q_matrix_cu_334ac6264cuda3std6ranges3__45__cpo4dataE,(_ZN42_INTERNAL_bf7ff425_11_q_matrix_cu_334ac6264cuda3std6ranges3__45__cpo5beginE - _ZN42_INTERNAL_bf7ff425_11_q_matrix_cu_334ac6264cuda3std6ranges3__45__cpo4dataE)
_ZN42_INTERNAL_bf7ff425_11_q_matrix_cu_334ac6264cuda3std6ranges3__45__cpo4dataE:
	.zero		1
	.type		_ZN42_INTERNAL_bf7ff425_11_q_matrix_cu_334ac6264cuda3std6ranges3__45__cpo5beginE,@object
	.size		_ZN42_INTERNAL_bf7ff425_11_q_matrix_cu_334ac6264cuda3std6ranges3__45__cpo5beginE,(_ZN42_INTERNAL_bf7ff425_11_q_matrix_cu_334ac6264cuda3std3__444_GLOBAL__N__bf7ff425_11_q_matrix_cu_334ac6266ignoreE - _ZN42_INTERNAL_bf7ff425_11_q_matrix_cu_334ac6264cuda3std6ranges3__45__cpo5beginE)
_ZN42_INTERNAL_bf7ff425_11_q_matrix_cu_334ac6264cuda3std6ranges3__45__cpo5beginE:
	.zero		1
	.type		_ZN42_INTERNAL_bf7ff425_11_q_matrix_cu_334ac6264cuda3std3__444_GLOBAL__N__bf7ff425_11_q_matrix_cu_334ac6266ignoreE,@object
	.size		_ZN42_INTERNAL_bf7ff425_11_q_matrix_cu_334ac6264cuda3std3__444_GLOBAL__N__bf7ff425_11_q_matrix_cu_334ac6266ignoreE,(_ZN42_INTERNAL_bf7ff425_11_q_matrix_cu_334ac6264cuda3std6ranges3__45__cpo4sizeE - _ZN42_INTERNAL_bf7ff425_11_q_matrix_cu_334ac6264cuda3std3__444_GLOBAL__N__bf7ff425_11_q_matrix_cu_334ac6266ignoreE)
_ZN42_INTERNAL_bf7ff425_11_q_matrix_cu_334ac6264cuda3std3__444_GLOBAL__N__bf7ff425_11_q_matrix_cu_334ac6266ignoreE:
	.zero		1
	.type		_ZN42_INTERNAL_bf7ff425_11_q_matrix_cu_334ac6264cuda3std6ranges3__45__cpo4sizeE,@object
	.size		_ZN42_INTERNAL_bf7ff425_11_q_matrix_cu_334ac6264cuda3std6ranges3__45__cpo4sizeE,(_ZN42_INTERNAL_bf7ff425_11_q_matrix_cu_334ac6264cuda3std3__45__cpo5beginE - _ZN42_INTERNAL_bf7ff425_11_q_matrix_cu_334ac6264cuda3std6ranges3__45__cpo4sizeE)
_ZN42_INTERNAL_bf7ff425_11_q_matrix_cu_334ac6264cuda3std6ranges3__45__cpo4sizeE:
	.zero		1
	.type		_ZN42_INTERNAL_bf7ff425_11_q_matrix_cu_334ac6264cuda3std3__45__cpo5beginE,@object
	.size		_ZN42_INTERNAL_bf7ff425_11_q_matrix_cu_334ac6264cuda3std3__45__cpo5beginE,(_ZN42_INTERNAL_bf7ff425_11_q_matrix_cu_334ac6264cuda3std6ranges3__45__cpo6cbeginE - _ZN42_INTERNAL_bf7ff425_11_q_matrix_cu_334ac6264cuda3std3__45__cpo5beginE)
_ZN42_INTERNAL_bf7ff425_11_q_matrix_cu_334ac6264cuda3std3__45__cpo5beginE:
	.zero		1
	.type		_ZN42_INTERNAL_bf7ff425_11_q_matrix_cu_334ac6264cuda3std6ranges3__45__cpo6cbeginE,@object
	.size		_ZN42_INTERNAL_bf7ff425_11_q_matrix_cu_334ac6264cuda3std6ranges3__45__cpo6cbeginE,(_ZN42_INTERNAL_bf7ff425_11_q_matrix_cu_334ac6264cuda3std3__45__cpo6rbeginE - _ZN42_INTERNAL_bf7ff425_11_q_matrix_cu_334ac6264cuda3std6ranges3__45__cpo6cbeginE)
_ZN42_INTERNAL_bf7ff425_11_q_matrix_cu_334ac6264cuda3std6ranges3__45__cpo6cbeginE:
	.zero		1
	.type		_ZN42_INTERNAL_bf7ff425_11_q_matrix_cu_334ac6264cuda3std3__45__cpo6rbeginE,@object
	.size		_ZN42_INTERNAL_bf7ff425_11_q_matrix_cu_334ac6264cuda3std3__45__cpo6rbeginE,(_ZN42_INTERNAL_bf7ff425_11_q_matrix_cu_334ac6264cuda3std6ranges3__45__cpo4nextE - _ZN42_INTERNAL_bf7ff425_11_q_matrix_cu_334ac6264cuda3std3__45__cpo6rbeginE)
_ZN42_INTERNAL_bf7ff425_11_q_matrix_cu_334ac6264cuda3std3__45__cpo6rbeginE:
	.zero		1
	.type		_ZN42_INTERNAL_bf7ff425_11_q_matrix_cu_334ac6264cuda3std6ranges3__45__cpo4nextE,@object
	.size		_ZN42_INTERNAL_bf7ff425_11_q_matrix_cu_334ac6264cuda3std6ranges3__45__cpo4nextE,(_ZN42_INTERNAL_bf7ff425_11_q_matrix_cu_334ac6264cuda3std6ranges3__45__cpo4swapE - _ZN42_INTERNAL_bf7ff425_11_q_matrix_cu_334ac6264cuda3std6ranges3__45__cpo4nextE)
_ZN42_INTERNAL_bf7ff425_11_q_matrix_cu_334ac6264cuda3std6ranges3__45__cpo4nextE:
	.zero		1
	.type		_ZN42_INTERNAL_bf7ff425_11_q_matrix_cu_334ac6264cuda3std6ranges3__45__cpo4swapE,@object
	.size		_ZN42_INTERNAL_bf7ff425_11_q_matrix_cu_334ac6264cuda3std6ranges3__45__cpo4swapE,(_ZN42_INTERNAL_bf7ff425_11_q_matrix_cu_334ac6264cuda3std3__420unreachable_sentinelE - _ZN42_INTERNAL_bf7ff425_11_q_matrix_cu_334ac6264cuda3std6ranges3__45__cpo4swapE)
_ZN42_INTERNAL_bf7ff425_11_q_matrix_cu_334ac6264cuda3std6ranges3__45__cpo4swapE:
	.zero		1
	.type		_ZN42_INTERNAL_bf7ff425_11_q_matrix_cu_334ac6264cuda3std3__420unreachable_sentinelE,@object
	.size		_ZN42_INTERNAL_bf7ff425_11_q_matrix_cu_334ac6264cuda3std3__420unreachable_sentinelE,(_ZN42_INTERNAL_bf7ff425_11_q_matrix_cu_334ac6266thrust23THRUST_300001_SM_900_NS6system6detail10sequential3seqE - _ZN42_INTERNAL_bf7ff425_11_q_matrix_cu_334ac6264cuda3std3__420unreachable_sentinelE)
_ZN42_INTERNAL_bf7ff425_11_q_matrix_cu_334ac6264cuda3std3__420unreachable_sentinelE:
	.zero		1
	.type		_ZN42_INTERNAL_bf7ff425_11_q_matrix_cu_334ac6266thrust23THRUST_300001_SM_900_NS6system6detail10sequential3seqE,@object
	.size		_ZN42_INTERNAL_bf7ff425_11_q_matrix_cu_334ac6266thrust23THRUST_300001_SM_900_NS6system6detail10sequential3seqE,(_ZN42_INTERNAL_bf7ff425_11_q_matrix_cu_334ac6264cuda3std3__45__cpo4cendE - _ZN42_INTERNAL_bf7ff425_11_q_matrix_cu_334ac6266thrust23THRUST_300001_SM_900_NS6system6detail10sequential3seqE)
_ZN42_INTERNAL_bf7ff425_11_q_matrix_cu_334ac6266thrust23THRUST_300001_SM_900_NS6system6detail10sequential3seqE:
	.zero		1
	.type		_ZN42_INTERNAL_bf7ff425_11_q_matrix_cu_334ac6264cuda3std3__45__cpo4cendE,@object
	.size		_ZN42_INTERNAL_bf7ff425_11_q_matrix_cu_334ac6264cuda3std3__45__cpo4cendE,(_ZN42_INTERNAL_bf7ff425_11_q_matrix_cu_334ac6264cuda3std6ranges3__45__cpo9iter_swapE - _ZN42_INTERNAL_bf7ff425_11_q_matrix_cu_334ac6264cuda3std3__45__cpo4cendE)
_ZN42_INTERNAL_bf7ff425_11_q_matrix_cu_334ac6264cuda3std3__45__cpo4cendE:
	.zero		1
	.type		_ZN42_INTERNAL_bf7ff425_11_q_matrix_cu_334ac6264cuda3std6ranges3__45__cpo9iter_swapE,@object
	.size		_ZN42_INTERNAL_bf7ff425_11_q_matrix_cu_334ac6264cuda3std6ranges3__45__cpo9iter_swapE,(_ZN42_INTERNAL_bf7ff425_11_q_matrix_cu_334ac6264cuda3std3__45__cpo5crendE - _ZN42_INTERNAL_bf7ff425_11_q_matrix_cu_334ac6264cuda3std6ranges3__45__cpo9iter_swapE)
_ZN42_INTERNAL_bf7ff425_11_q_matrix_cu_334ac6264cuda3std6ranges3__45__cpo9iter_swapE:
	.zero		1
	.type		_ZN42_INTERNAL_bf7ff425_11_q_matrix_cu_334ac6264cuda3std3__45__cpo5crendE,@object
	.size		_ZN42_INTERNAL_bf7ff425_11_q_matrix_cu_334ac6264cuda3std3__45__cpo5crendE,(_ZN42_INTERNAL_bf7ff425_11_q_matrix_cu_334ac6264cuda3std6ranges3__45__cpo5cdataE - _ZN42_INTERNAL_bf7ff425_11_q_matrix_cu_334ac6264cuda3std3__45__cpo5crendE)
_ZN42_INTERNAL_bf7ff425_11_q_matrix_cu_334ac6264cuda3std3__45__cpo5crendE:
	.zero		1
	.type		_ZN42_INTERNAL_bf7ff425_11_q_matrix_cu_334ac6264cuda3std6ranges3__45__cpo5cdataE,@object
	.size		_ZN42_INTERNAL_bf7ff425_11_q_matrix_cu_334ac6264cuda3std6ranges3__45__cpo5cdataE,(_ZN42_INTERNAL_bf7ff425_11_q_matrix_cu_334ac6264cuda3std6ranges3__45__cpo3endE - _ZN42_INTERNAL_bf7ff425_11_q_matrix_cu_334ac6264cuda3std6ranges3__45__cpo5cdataE)
_ZN42_INTERNAL_bf7ff425_11_q_matrix_cu_334ac6264cuda3std6ranges3__45__cpo5cdataE:
	.zero		1
	.type		_ZN42_INTERNAL_bf7ff425_11_q_matrix_cu_334ac6264cuda3std6ranges3__45__cpo3endE,@object
	.size		_ZN42_INTERNAL_bf7ff425_11_q_matrix_cu_334ac6264cuda3std6ranges3__45__cpo3endE,(_ZN42_INTERNAL_bf7ff425_11_q_matrix_cu_334ac6264cuda3std3__419piecewise_constructE - _ZN42_INTERNAL_bf7ff425_11_q_matrix_cu_334ac6264cuda3std6ranges3__45__cpo3endE)
_ZN42_INTERNAL_bf7ff425_11_q_matrix_cu_334ac6264cuda3std6ranges3__45__cpo3endE:
	.zero		1
	.type		_ZN42_INTERNAL_bf7ff425_11_q_matrix_cu_334ac6264cuda3std3__419piecewise_constructE,@object
	.size		_ZN42_INTERNAL_bf7ff425_11_q_matrix_cu_334ac6264cuda3std3__419piecewise_constructE,(_ZN42_INTERNAL_bf7ff425_11_q_matrix_cu_334ac6264cuda3std6ranges3__45__cpo5ssizeE - _ZN42_INTERNAL_bf7ff425_11_q_matrix_cu_334ac6264cuda3std3__419piecewise_constructE)
_ZN42_INTERNAL_bf7ff425_11_q_matrix_cu_334ac6264cuda3std3__419piecewise_constructE:
	.zero		1
	.type		_ZN42_INTERNAL_bf7ff425_11_q_matrix_cu_334ac6264cuda3std6ranges3__45__cpo5ssizeE,@object
	.size		_ZN42_INTERNAL_bf7ff425_11_q_matrix_cu_334ac6264cuda3std6ranges3__45__cpo5ssizeE,(_ZN42_INTERNAL_bf7ff425_11_q_matrix_cu_334ac6264cuda3std3__45__cpo3endE - _ZN42_INTERNAL_bf7ff425_11_q_matrix_cu_334ac6264cuda3std6ranges3__45__cpo5ssizeE)
_ZN42_INTERNAL_bf7ff425_11_q_matrix_cu_334ac6264cuda3std6ranges3__45__cpo5ssizeE:
	.zero		1
	.type		_ZN42_INTERNAL_bf7ff425_11_q_matrix_cu_334ac6264cuda3std3__45__cpo3endE,@object
	.size		_ZN42_INTERNAL_bf7ff425_11_q_matrix_cu_334ac6264cuda3std3__45__cpo3endE,(_ZN42_INTERNAL_bf7ff425_11_q_matrix_cu_334ac6264cuda3std6ranges3__45__cpo4cendE - _ZN42_INTERNAL_bf7ff425_11_q_matrix_cu_334ac6264cuda3std3__45__cpo3endE)
_ZN42_INTERNAL_bf7ff425_11_q_matrix_cu_334ac6264cuda3std3__45__cpo3endE:
	.zero		1
	.type		_ZN42_INTERNAL_bf7ff425_11_q_matrix_cu_334ac6264cuda3std6ranges3__45__cpo4cendE,@object
	.size		_ZN42_INTERNAL_bf7ff425_11_q_matrix_cu_334ac6264cuda3std6ranges3__45__cpo4cendE,(_ZN42_INTERNAL_bf7ff425_11_q_matrix_cu_334ac6264cuda3std3__45__cpo4rendE - _ZN42_INTERNAL_bf7ff425_11_q_matrix_cu_334ac6264cuda3std6ranges3__45__cpo4cendE)
_ZN42_INTERNAL_bf7ff425_11_q_matrix_cu_334ac6264cuda3std6ranges3__45__cpo4cendE:
	.zero		1
	.type		_ZN42_INTERNAL_bf7ff425_11_q_matrix_cu_334ac6264cuda3std3__45__cpo4rendE,@object
	.size		_ZN42_INTERNAL_bf7ff425_11_q_matrix_cu_334ac6264cuda3std3__45__cpo4rendE,(_ZN42_INTERNAL_bf7ff425_11_q_matrix_cu_334ac6264cuda3std6ranges3__45__cpo4prevE - _ZN42_INTERNAL_bf7ff425_11_q_matrix_cu_334ac6264cuda3std3__45__cpo4rendE)
_ZN42_INTERNAL_bf7ff425_11_q_matrix_cu_334ac6264cuda3std3__45__cpo4rendE:
	.zero		1
	.type		_ZN42_INTERNAL_bf7ff425_11_q_matrix_cu_334ac6264cuda3std6ranges3__45__cpo4prevE,@object
	.size		_ZN42_INTERNAL_bf7ff425_11_q_matrix_cu_334ac6264cuda3std6ranges3__45__cpo4prevE,(_ZN42_INTERNAL_bf7ff425_11_q_matrix_cu_334ac6264cuda3std6ranges3__45__cpo9iter_moveE - _ZN42_INTERNAL_bf7ff425_11_q_matrix_cu_334ac6264cuda3std6ranges3__45__cpo4prevE)
_ZN42_INTERNAL_bf7ff425_11_q_matrix_cu_334ac6264cuda3std6ranges3__45__cpo4prevE:
	.zero		1
	.type		_ZN42_INTERNAL_bf7ff425_11_q_matrix_cu_334ac6264cuda3std6ranges3__45__cpo9iter_moveE,@object
	.size		_ZN42_INTERNAL_bf7ff425_11_q_matrix_cu_334ac6264cuda3std6ranges3__45__cpo9iter_moveE,(.L_13 - _ZN42_INTERNAL_bf7ff425_11_q_matrix_cu_334ac6264cuda3std6ranges3__45__cpo9iter_moveE)
_ZN42_INTERNAL_bf7ff425_11_q_matrix_cu_334ac6264cuda3std6ranges3__45__cpo9iter_moveE:
	.zero		1
.L_13:


//--------------------- .nv.shared._Z18reconstruct_kernelPKjPKtS0_PK6__halfS2_iiiPS3_iiiiii --------------------------
	.section	.nv.shared._Z18reconstruct_kernelPKjPKtS0_PK6__halfS2_iiiPS3_iiiiii,"aw",@nobits
	.sectionflags	@""
	.align	2
.nv.shared._Z18reconstruct_kernelPKjPKtS0_PK6__halfS2_iiiPS3_iiiiii:
	.zero		1280


//--------------------- .nv.shared._Z23reconstruct_gptq_kernelPKjPKtS0_PK6__halfiiiiPS3_i --------------------------
	.section	.nv.shared._Z23reconstruct_gptq_kernelPKjPKtS0_PK6__halfiiiiPS3_i,"aw",@nobits
	.sectionflags	@""
	.align	2
.nv.shared._Z23reconstruct_gptq_kernelPKjPKtS0_PK6__halfiiiiPS3_i:
	.zero		1280


//--------------------- .nv.constant0._Z22make_sequential_kernelPKjPjPKtii --------------------------
	.section	.nv.constant0._Z22make_sequential_kernelPKjPjPKtii,"a",@progbits
	.sectionflags	@""
	.align	4
.nv.constant0._Z22make_sequential_kernelPKjPjPKtii:
	.zero		560


//--------------------- .nv.constant0._Z18reconstruct_kernelPKjPKtS0_PK6__halfS2_iiiPS3_iiiiii --------------------------
	.section	.nv.constant0._Z18reconstruct_kernelPKjPKtS0_PK6__halfS2_iiiPS3_iiiiii,"a",@progbits
	.sectionflags	@""
	.align	4
.nv.constant0._Z18reconstruct_kernelPKjPKtS0_PK6__halfS2_iiiPS3_iiiiii:
	.zero		616


//--------------------- .nv.constant0._Z23reconstruct_gptq_kernelPKjPKtS0_PK6__halfiiiiPS3_i --------------------------
	.section	.nv.constant0._Z23reconstruct_gptq_kernelPKjPKtS0_PK6__halfiiiiPS3_i,"a",@progbits
	.sectionflags	@""
	.align	4
.nv.constant0._Z23reconstruct_gptq_kernelPKjPKtS0_PK6__halfiiiiPS3_i:
	.zero		588


//--------------------- .nv.constant0._Z14shuffle_kernelPjiiiiiiii --------------------------
	.section	.nv.constant0._Z14shuffle_kernelPjiiiiiiii,"a",@progbits
	.sectionflags	@""
	.align	4
.nv.constant0._Z14shuffle_kernelPjiiiiiiii:
	.zero		568


//--------------------- SYMBOLS --------------------------

	.type		.nv.reservedSmem.offset0,@object
	.size		.nv.reservedSmem.offset0,0x4
